	.target	sm_90a

	.elftype	@"ET_EXEC"


//--------------------- .note.nv.tkinfo           --------------------------
	.section	.note.nv.tkinfo,"",@"SHT_NOTE"
	.sectionflags	@"SHF_NOTE_NV_TKINFO"
	.tkinfo
        /*0018*/ 	.word	0x00000002
        /*0030*/ 	.string	""
        /*0030*/ 	.string	"ptxas"
        /*0030*/ 	.string	"Cuda compilation tools, release 13.0, V13.0.88"
        /*0030*/ 	.string	"Build cuda_13.0.r13.0/compiler.36424714_0"
        /*0030*/ 	.string	"-arch sm_90a -m 64 "



//--------------------- .note.nv.cuinfo           --------------------------
	.section	.note.nv.cuinfo,"",@"SHT_NOTE"
	.sectionflags	@"SHF_NOTE_NV_CUINFO"
        /*0018*/ 	.short	0x0002
        /*001a*/ 	.short	0x005a
        /*001c*/ 	.short	0x0082
	.zero		2


//--------------------- .nv.info                  --------------------------
	.section	.nv.info,"",@"SHT_CUDA_INFO"
	.align	4


	//----- nvinfo : EIATTR_REGCOUNT
	.align		4
        /*0000*/ 	.byte	0x04, 0x2f
        /*0002*/ 	.short	(.L_12 - .L_11)
	.align		4
.L_11:
        /*0004*/ 	.word	index@(_ZN7cutlass13device_kernelINS_4conv6kernel13ConvUniversalINS1_16ConvProblemShapeILNS1_8OperatorE2ELi3EEENS1_10collective14CollectiveConvINS1_46MainloopSm90TmaGmmaWarpSpecializedImplicitGemmILS5_2ELi4ELi3EN4cute5tupleIJNSA_1CILi2EEENSC_ILi1EEESE_EEENS1_36KernelImplicitTmaWarpSpecializedSm90ELi1EEENSB_IJNSC_ILi256EEENSB_IJNSC_ILi128EEEEEENSB_IJNSC_ILi64EEEEEEEEENS_6half_tESO_NSA_8TiledMMAINSA_8MMA_AtomIJNSA_4SM904GMMA26MMA_64x128x16_F32F16F16_SSILNSS_5MajorE1ELSU_1ELNSS_7ScaleInE1ELSV_1EEEEEENSA_6LayoutINSB_IJSE_SE_SE_EEENSB_IJNSC_ILi0EEES10_S10_EEEEENSB_IJNSA_10UnderscoreES13_S13_EEEEENS7_6detail26Sm90ImplicitGemmTileTraitsINSA_13SM90_TMA_LOADENSA_14ComposedLayoutINSA_7SwizzleILi3ELi4ELi3EEENSA_18smem_ptr_flag_bitsILi16EEENSY_INSB_IJNSB_IJSL_NSC_ILi4EEEEEENSB_IJNSC_ILi8EEES1G_EEENSB_IJSE_S1E_EEEEEENSB_IJNSB_IJSE_NSC_ILi4096EEEEEENSB_IJSL_NSC_ILi512EEEEEENSB_IJS10_NSC_ILi16384EEEEEEEEEEEEEvEENS17_INSA_30SM90_TMA_LOAD_IM2COL_MULTICASTENS19_IS1B_S1D_NSY_INSB_IJNSB_IJSL_SD_EEES1H_S1I_EEENSB_IJS1L_S1N_NSB_IJS10_NSC_ILi8192EEEEEEEEEEEEEvEEEENS_8epilogue10collective6detail29Sm90TmaWarpSpecializedAdapterINS25_15DefaultEpilogueISO_NSB_IJlNSB_IJSE_lllEEES10_EEES2A_NS24_6thread17LinearCombinationISO_Li1EffLNS2B_9ScaleType4KindE0ELNS_15FloatRoundStyleE2ESO_EENS_4gemm15EpilogueDefaultEEEEEvvEEEEvNT_6ParamsE)
        /*0008*/ 	.word	0x000000ff


	//----- nvinfo : EIATTR_FRAME_SIZE
	.align		4
.L_12:
        /*000c*/ 	.byte	0x04, 0x11
        /*000e*/ 	.short	(.L_14 - .L_13)
	.align		4
.L_13:
        /*0010*/ 	.word	index@(_ZN7cutlass13device_kernelINS_4conv6kernel13ConvUniversalINS1_16ConvProblemShapeILNS1_8OperatorE2ELi3EEENS1_10collective14CollectiveConvINS1_46MainloopSm90TmaGmmaWarpSpecializedImplicitGemmILS5_2ELi4ELi3EN4cute5tupleIJNSA_1CILi2EEENSC_ILi1EEESE_EEENS1_36KernelImplicitTmaWarpSpecializedSm90ELi1EEENSB_IJNSC_ILi256EEENSB_IJNSC_ILi128EEEEEENSB_IJNSC_ILi64EEEEEEEEENS_6half_tESO_NSA_8TiledMMAINSA_8MMA_AtomIJNSA_4SM904GMMA26MMA_64x128x16_F32F16F16_SSILNSS_5MajorE1ELSU_1ELNSS_7ScaleInE1ELSV_1EEEEEENSA_6LayoutINSB_IJSE_SE_SE_EEENSB_IJNSC_ILi0EEES10_S10_EEEEENSB_IJNSA_10UnderscoreES13_S13_EEEEENS7_6detail26Sm90ImplicitGemmTileTraitsINSA_13SM90_TMA_LOADENSA_14ComposedLayoutINSA_7SwizzleILi3ELi4ELi3EEENSA_18smem_ptr_flag_bitsILi16EEENSY_INSB_IJNSB_IJSL_NSC_ILi4EEEEEENSB_IJNSC_ILi8EEES1G_EEENSB_IJSE_S1E_EEEEEENSB_IJNSB_IJSE_NSC_ILi4096EEEEEENSB_IJSL_NSC_ILi512EEEEEENSB_IJS10_NSC_ILi16384EEEEEEEEEEEEEvEENS17_INSA_30SM90_TMA_LOAD_IM2COL_MULTICASTENS19_IS1B_S1D_NSY_INSB_IJNSB_IJSL_SD_EEES1H_S1I_EEENSB_IJS1L_S1N_NSB_IJS10_NSC_ILi8192EEEEEEEEEEEEEvEEEENS_8epilogue10collective6detail29Sm90TmaWarpSpecializedAdapterINS25_15DefaultEpilogueISO_NSB_IJlNSB_IJSE_lllEEES10_EEES2A_NS24_6thread17LinearCombinationISO_Li1EffLNS2B_9ScaleType4KindE0ELNS_15FloatRoundStyleE2ESO_EENS_4gemm15EpilogueDefaultEEEEEvvEEEEvNT_6ParamsE)
        /*0014*/ 	.word	0x000003f0


	//----- nvinfo : EIATTR_MIN_STACK_SIZE
	.align		4
.L_14:
        /*0018*/ 	.byte	0x04, 0x12
        /*001a*/ 	.short	(.L_16 - .L_15)
	.align		4
.L_15:
        /*001c*/ 	.word	index@(_ZN7cutlass13device_kernelINS_4conv6kernel13ConvUniversalINS1_16ConvProblemShapeILNS1_8OperatorE2ELi3EEENS1_10collective14CollectiveConvINS1_46MainloopSm90TmaGmmaWarpSpecializedImplicitGemmILS5_2ELi4ELi3EN4cute5tupleIJNSA_1CILi2EEENSC_ILi1EEESE_EEENS1_36KernelImplicitTmaWarpSpecializedSm90ELi1EEENSB_IJNSC_ILi256EEENSB_IJNSC_ILi128EEEEEENSB_IJNSC_ILi64EEEEEEEEENS_6half_tESO_NSA_8TiledMMAINSA_8MMA_AtomIJNSA_4SM904GMMA26MMA_64x128x16_F32F16F16_SSILNSS_5MajorE1ELSU_1ELNSS_7ScaleInE1ELSV_1EEEEEENSA_6LayoutINSB_IJSE_SE_SE_EEENSB_IJNSC_ILi0EEES10_S10_EEEEENSB_IJNSA_10UnderscoreES13_S13_EEEEENS7_6detail26Sm90ImplicitGemmTileTraitsINSA_13SM90_TMA_LOADENSA_14ComposedLayoutINSA_7SwizzleILi3ELi4ELi3EEENSA_18smem_ptr_flag_bitsILi16EEENSY_INSB_IJNSB_IJSL_NSC_ILi4EEEEEENSB_IJNSC_ILi8EEES1G_EEENSB_IJSE_S1E_EEEEEENSB_IJNSB_IJSE_NSC_ILi4096EEEEEENSB_IJSL_NSC_ILi512EEEEEENSB_IJS10_NSC_ILi16384EEEEEEEEEEEEEvEENS17_INSA_30SM90_TMA_LOAD_IM2COL_MULTICASTENS19_IS1B_S1D_NSY_INSB_IJNSB_IJSL_SD_EEES1H_S1I_EEENSB_IJS1L_S1N_NSB_IJS10_NSC_ILi8192EEEEEEEEEEEEEvEEEENS_8epilogue10collective6detail29Sm90TmaWarpSpecializedAdapterINS25_15DefaultEpilogueISO_NSB_IJlNSB_IJSE_lllEEES10_EEES2A_NS24_6thread17LinearCombinationISO_Li1EffLNS2B_9ScaleType4KindE0ELNS_15FloatRoundStyleE2ESO_EENS_4gemm15EpilogueDefaultEEEEEvvEEEEvNT_6ParamsE)
        /*0020*/ 	.word	0x000003f0
.L_16:


//--------------------- .nv.compat                --------------------------
	.section	.nv.compat,"",@"SHT_CUDA_COMPAT_INFO"
	.align	4
        /*0000*/ 	.byte	0x02, 0x09, 0x01, 0x00, 0x02, 0x02, 0x04, 0x00, 0x02, 0x05, 0x05, 0x00, 0x03, 0x07, 0x01, 0x01
        /*0010*/ 	.byte	0x02, 0x03, 0x01, 0x00, 0x02, 0x06, 0x01, 0x00, 0x04, 0x0b, 0x08, 0x00, 0x00, 0x00, 0x00, 0x00
        /*0020*/ 	.byte	0x00, 0x00, 0x00, 0x00


//--------------------- .nv.info._ZN7cutlass13device_kernelINS_4conv6kernel13ConvUniversalINS1_16ConvProblemShapeILNS1_8OperatorE2ELi3EEENS1_10collective14CollectiveConvINS1_46MainloopSm90TmaGmmaWarpSpecializedImplicitGemmILS5_2ELi4ELi3EN4cute5tupleIJNSA_1CILi2EEENSC_ILi1EEESE_EEENS1_36KernelImplicitTmaWarpSpecializedSm90ELi1EEENSB_IJNSC_ILi256EEENSB_IJNSC_ILi128EEEEEENSB_IJNSC_ILi64EEEEEEEEENS_6half_tESO_NSA_8TiledMMAINSA_8MMA_AtomIJNSA_4SM904GMMA26MMA_64x128x16_F32F16F16_SSILNSS_5MajorE1ELSU_1ELNSS_7ScaleInE1ELSV_1EEEEEENSA_6LayoutINSB_IJSE_SE_SE_EEENSB_IJNSC_ILi0EEES10_S10_EEEEENSB_IJNSA_10UnderscoreES13_S13_EEEEENS7_6detail26Sm90ImplicitGemmTileTraitsINSA_13SM90_TMA_LOADENSA_14ComposedLayoutINSA_7SwizzleILi3ELi4ELi3EEENSA_18smem_ptr_flag_bitsILi16EEENSY_INSB_IJNSB_IJSL_NSC_ILi4EEEEEENSB_IJNSC_ILi8EEES1G_EEENSB_IJSE_S1E_EEEEEENSB_IJNSB_IJSE_NSC_ILi4096EEEEEENSB_IJSL_NSC_ILi512EEEEEENSB_IJS10_NSC_ILi16384EEEEEEEEEEEEEvEENS17_INSA_30SM90_TMA_LOAD_IM2COL_MULTICASTENS19_IS1B_S1D_NSY_INSB_IJNSB_IJSL_SD_EEES1H_S1I_EEENSB_IJS1L_S1N_NSB_IJS10_NSC_ILi8192EEEEEEEEEEEEEvEEEENS_8epilogue10collective6detail29Sm90TmaWarpSpecializedAdapterINS25_15DefaultEpilogueISO_NSB_IJlNSB_IJSE_lllEEES10_EEES2A_NS24_6thread17LinearCombinationISO_Li1EffLNS2B_9ScaleType4KindE0ELNS_15FloatRoundStyleE2ESO_EENS_4gemm15EpilogueDefaultEEEEEvvEEEEvNT_6ParamsE --------------------------
	.section	.nv.info._ZN7cutlass13device_kernelINS_4conv6kernel13ConvUniversalINS1_16ConvProblemShapeILNS1_8OperatorE2ELi3EEENS1_10collective14CollectiveConvINS1_46MainloopSm90TmaGmmaWarpSpecializedImplicitGemmILS5_2ELi4ELi3EN4cute5tupleIJNSA_1CILi2EEENSC_ILi1EEESE_EEENS1_36KernelImplicitTmaWarpSpecializedSm90ELi1EEENSB_IJNSC_ILi256EEENSB_IJNSC_ILi128EEEEEENSB_IJNSC_ILi64EEEEEEEEENS_6half_tESO_NSA_8TiledMMAINSA_8MMA_AtomIJNSA_4SM904GMMA26MMA_64x128x16_F32F16F16_SSILNSS_5MajorE1ELSU_1ELNSS_7ScaleInE1ELSV_1EEEEEENSA_6LayoutINSB_IJSE_SE_SE_EEENSB_IJNSC_ILi0EEES10_S10_EEEEENSB_IJNSA_10UnderscoreES13_S13_EEEEENS7_6detail26Sm90ImplicitGemmTileTraitsINSA_13SM90_TMA_LOADENSA_14ComposedLayoutINSA_7SwizzleILi3ELi4ELi3EEENSA_18smem_ptr_flag_bitsILi16EEENSY_INSB_IJNSB_IJSL_NSC_ILi4EEEEEENSB_IJNSC_ILi8EEES1G_EEENSB_IJSE_S1E_EEEEEENSB_IJNSB_IJSE_NSC_ILi4096EEEEEENSB_IJSL_NSC_ILi512EEEEEENSB_IJS10_NSC_ILi16384EEEEEEEEEEEEEvEENS17_INSA_30SM90_TMA_LOAD_IM2COL_MULTICASTENS19_IS1B_S1D_NSY_INSB_IJNSB_IJSL_SD_EEES1H_S1I_EEENSB_IJS1L_S1N_NSB_IJS10_NSC_ILi8192EEEEEEEEEEEEEvEEEENS_8epilogue10collective6detail29Sm90TmaWarpSpecializedAdapterINS25_15DefaultEpilogueISO_NSB_IJlNSB_IJSE_lllEEES10_EEES2A_NS24_6thread17LinearCombinationISO_Li1EffLNS2B_9ScaleType4KindE0ELNS_15FloatRoundStyleE2ESO_EENS_4gemm15EpilogueDefaultEEEEEvvEEEEvNT_6ParamsE,"",@"SHT_CUDA_INFO"
	.sectionflags	@""
	.align	4


	//----- nvinfo : EIATTR_CUDA_API_VERSION
	.align		4
        /*0000*/ 	.byte	0x04, 0x37
        /*0002*/ 	.short	(.L_18 - .L_17)
.L_17:
        /*0004*/ 	.word	0x00000082


	//----- nvinfo : EIATTR_KPARAM_INFO
	.align		4
.L_18:
        /*0008*/ 	.byte	0x04, 0x17
        /*000a*/ 	.short	(.L_20 - .L_19)
.L_19:
        /*000c*/ 	.word	0x00000000
        /*0010*/ 	.short	0x0000
        /*0012*/ 	.short	0x0070
        /*0014*/ 	.byte	0x00, 0xf0, 0x01, 0x10


	//----- nvinfo : EIATTR_SPARSE_MMA_MASK
	.align		4
.L_20:
        /*0018*/ 	.byte	0x03, 0x50
        /*001a*/ 	.short	0x0000


	//----- nvinfo : EIATTR_MAXREG_COUNT
	.align		4
        /*001c*/ 	.byte	0x03, 0x1b
        /*001e*/ 	.short	0x00ff


	//----- nvinfo : EIATTR_NUM_BARRIERS
	.align		4
        /*0020*/ 	.byte	0x02, 0x4c
        /*0022*/ 	.byte	0x01
	.zero		1


	//----- nvinfo : EIATTR_ANNOTATIONS
	.align		4
        /*0024*/ 	.byte	0x04, 0x55
        /*0026*/ 	.short	(.L_22 - .L_21)


	//   ....[0]....
.L_21:
        /*0028*/ 	.word	0x00000001
        /*002c*/ 	.byte	0xf0, 0x10, 0x00, 0x00, 0x01, 0x00, 0x00, 0x00, 0x30, 0x11, 0x00, 0x00, 0x01, 0x00, 0x00, 0x00
        /* <DEDUP_REMOVED lines=372> */
        /*177c*/ 	.byte	0xb0, 0x4a, 0x01, 0x00, 0x01, 0x00, 0x00, 0x00, 0xf0, 0x4a, 0x01, 0x00


	//----- nvinfo : EIATTR_MERCURY_ISA_VERSION
	.align		4
.L_22:
        /*1788*/ 	.byte	0x03, 0x5f
        /*178a*/ 	.short	0x0101


	//----- nvinfo : EIATTR_COOP_GROUP_MASK_REGIDS
	.align		4
        /*178c*/ 	.byte	0x04, 0x29
        /*178e*/ 	.short	(.L_24 - .L_23)


	//   ....[0]....
.L_23:
        /*1790*/ 	.word	0xffffffff


	//   ....[1]....
        /*1794*/ 	.word	0xffffffff


	//   ....[2]....
        /*1798*/ 	.word	0xffffffff


	//   ....[3]....
        /*179c*/ 	.word	0xffffffff


	//----- nvinfo : EIATTR_COOP_GROUP_INSTR_OFFSETS
	.align		4
.L_24:
        /*17a0*/ 	.byte	0x04, 0x28
        /*17a2*/ 	.short	(.L_26 - .L_25)


	//   ....[0]....
.L_25:
        /*17a4*/ 	.word	0x00000060


	//   ....[1]....
        /*17a8*/ 	.word	0x00000090


	//   ....[2]....
        /*17ac*/ 	.word	0x00000190


	//   ....[3]....
        /*17b0*/ 	.word	0x000006e0


	//----- nvinfo : EIATTR_MBARRIER_INSTR_OFFSETS
	.align		4
.L_26:
        /*17b4*/ 	.byte	0x04, 0x39
        /*17b6*/ 	.short	(.L_28 - .L_27)


	//   ....[0]....
.L_27:
        /*17b8*/ 	.word	0x00000330
        /*17bc*/ 	.word	0x000000ff
        /*17c0*/ 	.word	0x00030000
        /*17c4*/ 	.short	0x0100
        /*17c6*/ 	.byte	0x07
	.zero		1


	//   ....[1]....
        /*17c8*/ 	.word	0x00000340
        /*17cc*/ 	.word	0x000000ff
        /*17d0*/ 	.word	0x00030020
        /*17d4*/ 	.short	0x0100
        /*17d6*/ 	.byte	0x07
	.zero		1


	//   ....[2]....
        /*17d8*/ 	.word	0x00000350
        /*17dc*/ 	.word	0x000000ff
        /*17e0*/ 	.word	0x00030008
        /*17e4*/ 	.short	0x0100
        /*17e6*/ 	.byte	0x07
	.zero		1


	//   ....[3]....
        /*17e8*/ 	.word	0x00000360
        /*17ec*/ 	.word	0x000000ff
        /*17f0*/ 	.word	0x00030028
        /*17f4*/ 	.short	0x0100
        /*17f6*/ 	.byte	0x07
	.zero		1


	//   ....[4]....
        /*17f8*/ 	.word	0x00000370
        /*17fc*/ 	.word	0x000000ff
        /*1800*/ 	.word	0x00030010
        /*1804*/ 	.short	0x0100
        /*1806*/ 	.byte	0x07
	.zero		1


	//   ....[5]....
        /*1808*/ 	.word	0x00000380
        /*180c*/ 	.word	0x000000ff
        /*1810*/ 	.word	0x00030030
        /*1814*/ 	.short	0x0100
        /*1816*/ 	.byte	0x07
	.zero		1


	//   ....[6]....
        /*1818*/ 	.word	0x00000390
        /*181c*/ 	.word	0x000000ff
        /*1820*/ 	.word	0x00030018
        /*1824*/ 	.short	0x0100
        /*1826*/ 	.byte	0x07
	.zero		1


	//   ....[7]....
        /*1828*/ 	.word	0x000003a0
        /*182c*/ 	.word	0x000000ff
        /*1830*/ 	.word	0x00030038
        /*1834*/ 	.short	0x0100
        /*1836*/ 	.byte	0x07
	.zero		1


	//   ....[8]....
        /*1838*/ 	.word	0x00001bd0
        /*183c*/ 	.word	0x00000003
        /*1840*/ 	.word	0x00030000
        /*1844*/ 	.short	0x010a
        /*1846*/ 	.byte	0x3f
	.zero		1


	//   ....[9]....
        /*1848*/ 	.word	0x00003ff0
        /*184c*/ 	.word	0x00000000
        /*1850*/ 	.word	0x00030000
        /*1854*/ 	.short	0x010a
        /*1856*/ 	.byte	0x3f
	.zero		1


	//   ....[10]....
        /*1858*/ 	.word	0x00006880
        /*185c*/ 	.word	0x00000000
        /*1860*/ 	.word	0x00000000
        /*1864*/ 	.short	0x0101
        /*1866*/ 	.byte	0x3f
	.zero		1


	//   ....[11]....
        /*1868*/ 	.word	0x00006b10
        /*186c*/ 	.word	0x00000005
        /*1870*/ 	.word	0x00000000
        /*1874*/ 	.short	0x0101
        /*1876*/ 	.byte	0x3f
	.zero		1


	//   ....[12]....
        /*1878*/ 	.word	0x00019cd0
        /*187c*/ 	.word	0x0000000c
        /*1880*/ 	.word	0x00030020
        /*1884*/ 	.short	0x010a
        /*1886*/ 	.byte	0x3f
	.zero		1


	//   ....[13]....
        /*1888*/ 	.word	0x0001a620
        /*188c*/ 	.word	0x00000003
        /*1890*/ 	.word	0x00000000
        /*1894*/ 	.short	0x010a
        /*1896*/ 	.byte	0x3f
	.zero		1


	//   ....[14]....
        /*1898*/ 	.word	0x0001a6f0
        /*189c*/ 	.word	0x00000003
        /*18a0*/ 	.word	0x00000000
        /*18a4*/ 	.short	0x010a
        /*18a6*/ 	.byte	0x3f
	.zero		1


	//   ....[15]....
        /*18a8*/ 	.word	0x0001a7c0
        /*18ac*/ 	.word	0x00000003
        /*18b0*/ 	.word	0x00000000
        /*18b4*/ 	.short	0x010a
        /*18b6*/ 	.byte	0x3f
	.zero		1


	//   ....[16]....
        /*18b8*/ 	.word	0x0001a890
        /*18bc*/ 	.word	0x00000003
        /*18c0*/ 	.word	0x00000000
        /*18c4*/ 	.short	0x010a
        /*18c6*/ 	.byte	0x3f
	.zero		1


	//----- nvinfo : EIATTR_NUM_MBARRIERS
	.align		4
.L_28:
        /*18c8*/ 	.byte	0x03, 0x38
        /*18ca*/ 	.short	0x0008


	//----- nvinfo : EIATTR_EXIT_INSTR_OFFSETS
	.align		4
        /*18cc*/ 	.byte	0x04, 0x1c
        /*18ce*/ 	.short	(.L_30 - .L_29)


	//   ....[0]....
.L_29:
        /*18d0*/ 	.word	0x000010e0


	//   ....[1]....
        /*18d4*/ 	.word	0x00006ec0


	//   ....[2]....
        /*18d8*/ 	.word	0x00006f10


	//   ....[3]....
        /*18dc*/ 	.word	0x00006f80


	//   ....[4]....
        /*18e0*/ 	.word	0x000140c0


	//   ....[5]....
        /*18e4*/ 	.word	0x00014100


	//   ....[6]....
        /*18e8*/ 	.word	0x000199f0


	//   ....[7]....
        /*18ec*/ 	.word	0x00019a20


	//   ....[8]....
        /*18f0*/ 	.word	0x00019a40


	//   ....[9]....
        /*18f4*/ 	.word	0x0001a4f0


	//   ....[10]....
        /*18f8*/ 	.word	0x0001a8c0


	//----- nvinfo : EIATTR_MAX_THREADS
	.align		4
.L_30:
        /*18fc*/ 	.byte	0x04, 0x05
        /*18fe*/ 	.short	(.L_32 - .L_31)
.L_31:
        /*1900*/ 	.word	0x00000100
        /*1904*/ 	.word	0x00000001
        /*1908*/ 	.word	0x00000001


	//----- nvinfo : EIATTR_CRS_STACK_SIZE
	.align		4
.L_32:
        /*190c*/ 	.byte	0x04, 0x1e
        /*190e*/ 	.short	(.L_34 - .L_33)
.L_33:
        /*1910*/ 	.word	0x00000000


	//----- nvinfo : EIATTR_CBANK_PARAM_SIZE
	.align		4
.L_34:
        /*1914*/ 	.byte	0x03, 0x19
        /*1916*/ 	.short	0x0470


	//----- nvinfo : EIATTR_PARAM_CBANK
	.align		4
        /*1918*/ 	.byte	0x04, 0x0a
        /*191a*/ 	.short	(.L_36 - .L_35)
	.align		4
.L_35:
        /*191c*/ 	.word	index@(.nv.constant0._ZN7cutlass13device_kernelINS_4conv6kernel13ConvUniversalINS1_16ConvProblemShapeILNS1_8OperatorE2ELi3EEENS1_10collective14CollectiveConvINS1_46MainloopSm90TmaGmmaWarpSpecializedImplicitGemmILS5_2ELi4ELi3EN4cute5tupleIJNSA_1CILi2EEENSC_ILi1EEESE_EEENS1_36KernelImplicitTmaWarpSpecializedSm90ELi1EEENSB_IJNSC_ILi256EEENSB_IJNSC_ILi128EEEEEENSB_IJNSC_ILi64EEEEEEEEENS_6half_tESO_NSA_8TiledMMAINSA_8MMA_AtomIJNSA_4SM904GMMA26MMA_64x128x16_F32F16F16_SSILNSS_5MajorE1ELSU_1ELNSS_7ScaleInE1ELSV_1EEEEEENSA_6LayoutINSB_IJSE_SE_SE_EEENSB_IJNSC_ILi0EEES10_S10_EEEEENSB_IJNSA_10UnderscoreES13_S13_EEEEENS7_6detail26Sm90ImplicitGemmTileTraitsINSA_13SM90_TMA_LOADENSA_14ComposedLayoutINSA_7SwizzleILi3ELi4ELi3EEENSA_18smem_ptr_flag_bitsILi16EEENSY_INSB_IJNSB_IJSL_NSC_ILi4EEEEEENSB_IJNSC_ILi8EEES1G_EEENSB_IJSE_S1E_EEEEEENSB_IJNSB_IJSE_NSC_ILi4096EEEEEENSB_IJSL_NSC_ILi512EEEEEENSB_IJS10_NSC_ILi16384EEEEEEEEEEEEEvEENS17_INSA_30SM90_TMA_LOAD_IM2COL_MULTICASTENS19_IS1B_S1D_NSY_INSB_IJNSB_IJSL_SD_EEES1H_S1I_EEENSB_IJS1L_S1N_NSB_IJS10_NSC_ILi8192EEEEEEEEEEEEEvEEEENS_8epilogue10collective6detail29Sm90TmaWarpSpecializedAdapterINS25_15DefaultEpilogueISO_NSB_IJlNSB_IJSE_lllEEES10_EEES2A_NS24_6thread17LinearCombinationISO_Li1EffLNS2B_9ScaleType4KindE0ELNS_15FloatRoundStyleE2ESO_EENS_4gemm15EpilogueDefaultEEEEEvvEEEEvNT_6ParamsE)
        /*1920*/ 	.short	0x0210
        /*1922*/ 	.short	0x0470


	//----- nvinfo : EIATTR_SW_WAR
	.align		4
.L_36:
        /*1924*/ 	.byte	0x04, 0x36
        /*1926*/ 	.short	(.L_38 - .L_37)
.L_37:
        /*1928*/ 	.word	0x00000008
.L_38:


//--------------------- .nv.callgraph             --------------------------
	.section	.nv.callgraph,"",@"SHT_CUDA_CALLGRAPH"
	.align	4
	.sectionentsize	8
	.align		4
        /*0000*/ 	.word	0x00000000
	.align		4
        /*0004*/ 	.word	0xffffffff
	.align		4
        /*0008*/ 	.word	0x00000000
	.align		4
        /*000c*/ 	.word	0xfffffffe
	.align		4
        /*0010*/ 	.word	0x00000000
	.align		4
        /*0014*/ 	.word	0xfffffffd
	.align		4
        /*0018*/ 	.word	0x00000000
	.align		4
        /*001c*/ 	.word	0xfffffffc


//--------------------- .nv.constant4             --------------------------
	.section	.nv.constant4,"a",@progbits
	.align	8
	.align		8
.nv.constant4:
        /*0000*/ 	.dword	_ZN39_INTERNAL_6a59e7d0_4_k_cu_91fb50f4_29664cuda3std3__45__cpo5beginE
	.align		8
        /*0008*/ 	.dword	_ZN39_INTERNAL_6a59e7d0_4_k_cu_91fb50f4_29664cuda3std3__45__cpo3endE
	.align		8
        /*0010*/ 	.dword	_ZN39_INTERNAL_6a59e7d0_4_k_cu_91fb50f4_29664cuda3std3__45__cpo6cbeginE
	.align		8
        /*0018*/ 	.dword	_ZN39_INTERNAL_6a59e7d0_4_k_cu_91fb50f4_29664cuda3std3__45__cpo4cendE
	.align		8
        /*0020*/ 	.dword	_ZN39_INTERNAL_6a59e7d0_4_k_cu_91fb50f4_29664cuda3std3__441_GLOBAL__N__6a59e7d0_4_k_cu_91fb50f4_29666ignoreE
	.align		8
        /*0028*/ 	.dword	_ZN39_INTERNAL_6a59e7d0_4_k_cu_91fb50f4_29664cuda3std3__419piecewise_constructE
	.align		8
        /*0030*/ 	.dword	_ZN39_INTERNAL_6a59e7d0_4_k_cu_91fb50f4_29664cuda3std3__48in_placeE
	.align		8
        /*0038*/ 	.dword	_ZN39_INTERNAL_6a59e7d0_4_k_cu_91fb50f4_29664cuda3std6ranges3__45__cpo4swapE
	.align		8
        /*0040*/ 	.dword	_ZN39_INTERNAL_6a59e7d0_4_k_cu_91fb50f4_29664cuda3std6ranges3__45__cpo9iter_moveE
	.align		8
        /*0048*/ 	.dword	_ZN39_INTERNAL_6a59e7d0_4_k_cu_91fb50f4_29664cute7productE
	.align		8
        /*0050*/ 	.dword	_ZN39_INTERNAL_6a59e7d0_4_k_cu_91fb50f4_29664cute1_E


//--------------------- .text._ZN7cutlass13device_kernelINS_4conv6kernel13ConvUniversalINS1_16ConvProblemShapeILNS1_8OperatorE2ELi3EEENS1_10collective14CollectiveConvINS1_46MainloopSm90TmaGmmaWarpSpecializedImplicitGemmILS5_2ELi4ELi3EN4cute5tupleIJNSA_1CILi2EEENSC_ILi1EEESE_EEENS1_36KernelImplicitTmaWarpSpecializedSm90ELi1EEENSB_IJNSC_ILi256EEENSB_IJNSC_ILi128EEEEEENSB_IJNSC_ILi64EEEEEEEEENS_6half_tESO_NSA_8TiledMMAINSA_8MMA_AtomIJNSA_4SM904GMMA26MMA_64x128x16_F32F16F16_SSILNSS_5MajorE1ELSU_1ELNSS_7ScaleInE1ELSV_1EEEEEENSA_6LayoutINSB_IJSE_SE_SE_EEENSB_IJNSC_ILi0EEES10_S10_EEEEENSB_IJNSA_10UnderscoreES13_S13_EEEEENS7_6detail26Sm90ImplicitGemmTileTraitsINSA_13SM90_TMA_LOADENSA_14ComposedLayoutINSA_7SwizzleILi3ELi4ELi3EEENSA_18smem_ptr_flag_bitsILi16EEENSY_INSB_IJNSB_IJSL_NSC_ILi4EEEEEENSB_IJNSC_ILi8EEES1G_EEENSB_IJSE_S1E_EEEEEENSB_IJNSB_IJSE_NSC_ILi4096EEEEEENSB_IJSL_NSC_ILi512EEEEEENSB_IJS10_NSC_ILi16384EEEEEEEEEEEEEvEENS17_INSA_30SM90_TMA_LOAD_IM2COL_MULTICASTENS19_IS1B_S1D_NSY_INSB_IJNSB_IJSL_SD_EEES1H_S1I_EEENSB_IJS1L_S1N_NSB_IJS10_NSC_ILi8192EEEEEEEEEEEEEvEEEENS_8epilogue10collective6detail29Sm90TmaWarpSpecializedAdapterINS25_15DefaultEpilogueISO_NSB_IJlNSB_IJSE_lllEEES10_EEES2A_NS24_6thread17LinearCombinationISO_Li1EffLNS2B_9ScaleType4KindE0ELNS_15FloatRoundStyleE2ESO_EENS_4gemm15EpilogueDefaultEEEEEvvEEEEvNT_6ParamsE --------------------------
	.section	.text._ZN7cutlass13device_kernelINS_4conv6kernel13ConvUniversalINS1_16ConvProblemShapeILNS1_8OperatorE2ELi3EEENS1_10collective14CollectiveConvINS1_46MainloopSm90TmaGmmaWarpSpecializedImplicitGemmILS5_2ELi4ELi3EN4cute5tupleIJNSA_1CILi2EEENSC_ILi1EEESE_EEENS1_36KernelImplicitTmaWarpSpecializedSm90ELi1EEENSB_IJNSC_ILi256EEENSB_IJNSC_ILi128EEEEEENSB_IJNSC_ILi64EEEEEEEEENS_6half_tESO_NSA_8TiledMMAINSA_8MMA_AtomIJNSA_4SM904GMMA26MMA_64x128x16_F32F16F16_SSILNSS_5MajorE1ELSU_1ELNSS_7ScaleInE1ELSV_1EEEEEENSA_6LayoutINSB_IJSE_SE_SE_EEENSB_IJNSC_ILi0EEES10_S10_EEEEENSB_IJNSA_10UnderscoreES13_S13_EEEEENS7_6detail26Sm90ImplicitGemmTileTraitsINSA_13SM90_TMA_LOADENSA_14ComposedLayoutINSA_7SwizzleILi3ELi4ELi3EEENSA_18smem_ptr_flag_bitsILi16EEENSY_INSB_IJNSB_IJSL_NSC_ILi4EEEEEENSB_IJNSC_ILi8EEES1G_EEENSB_IJSE_S1E_EEEEEENSB_IJNSB_IJSE_NSC_ILi4096EEEEEENSB_IJSL_NSC_ILi512EEEEEENSB_IJS10_NSC_ILi16384EEEEEEEEEEEEEvEENS17_INSA_30SM90_TMA_LOAD_IM2COL_MULTICASTENS19_IS1B_S1D_NSY_INSB_IJNSB_IJSL_SD_EEES1H_S1I_EEENSB_IJS1L_S1N_NSB_IJS10_NSC_ILi8192EEEEEEEEEEEEEvEEEENS_8epilogue10collective6detail29Sm90TmaWarpSpecializedAdapterINS25_15DefaultEpilogueISO_NSB_IJlNSB_IJSE_lllEEES10_EEES2A_NS24_6thread17LinearCombinationISO_Li1EffLNS2B_9ScaleType4KindE0ELNS_15FloatRoundStyleE2ESO_EENS_4gemm15EpilogueDefaultEEEEEvvEEEEvNT_6ParamsE,"ax",@progbits
	.align	128
.text._ZN7cutlass13device_kernelINS_4conv6kernel13ConvUniversalINS1_16ConvProblemShapeILNS1_8OperatorE2ELi3EEENS1_10collective14CollectiveConvINS1_46MainloopSm90TmaGmmaWarpSpecializedImplicitGemmILS5_2ELi4ELi3EN4cute5tupleIJNSA_1CILi2EEENSC_ILi1EEESE_EEENS1_36KernelImplicitTmaWarpSpecializedSm90ELi1EEENSB_IJNSC_ILi256EEENSB_IJNSC_ILi128EEEEEENSB_IJNSC_ILi64EEEEEEEEENS_6half_tESO_NSA_8TiledMMAINSA_8MMA_AtomIJNSA_4SM904GMMA26MMA_64x128x16_F32F16F16_SSILNSS_5MajorE1ELSU_1ELNSS_7ScaleInE1ELSV_1EEEEEENSA_6LayoutINSB_IJSE_SE_SE_EEENSB_IJNSC_ILi0EEES10_S10_EEEEENSB_IJNSA_10UnderscoreES13_S13_EEEEENS7_6detail26Sm90ImplicitGemmTileTraitsINSA_13SM90_TMA_LOADENSA_14ComposedLayoutINSA_7SwizzleILi3ELi4ELi3EEENSA_18smem_ptr_flag_bitsILi16EEENSY_INSB_IJNSB_IJSL_NSC_ILi4EEEEEENSB_IJNSC_ILi8EEES1G_EEENSB_IJSE_S1E_EEEEEENSB_IJNSB_IJSE_NSC_ILi4096EEEEEENSB_IJSL_NSC_ILi512EEEEEENSB_IJS10_NSC_ILi16384EEEEEEEEEEEEEvEENS17_INSA_30SM90_TMA_LOAD_IM2COL_MULTICASTENS19_IS1B_S1D_NSY_INSB_IJNSB_IJSL_SD_EEES1H_S1I_EEENSB_IJS1L_S1N_NSB_IJS10_NSC_ILi8192EEEEEEEEEEEEEvEEEENS_8epilogue10collective6detail29Sm90TmaWarpSpecializedAdapterINS25_15DefaultEpilogueISO_NSB_IJlNSB_IJSE_lllEEES10_EEES2A_NS24_6thread17LinearCombinationISO_Li1EffLNS2B_9ScaleType4KindE0ELNS_15FloatRoundStyleE2ESO_EENS_4gemm15EpilogueDefaultEEEEEvvEEEEvNT_6ParamsE:
        .type           _ZN7cutlass13device_kernelINS_4conv6kernel13ConvUniversalINS1_16ConvProblemShapeILNS1_8OperatorE2ELi3EEENS1_10collective14CollectiveConvINS1_46MainloopSm90TmaGmmaWarpSpecializedImplicitGemmILS5_2ELi4ELi3EN4cute5tupleIJNSA_1CILi2EEENSC_ILi1EEESE_EEENS1_36KernelImplicitTmaWarpSpecializedSm90ELi1EEENSB_IJNSC_ILi256EEENSB_IJNSC_ILi128EEEEEENSB_IJNSC_ILi64EEEEEEEEENS_6half_tESO_NSA_8TiledMMAINSA_8MMA_AtomIJNSA_4SM904GMMA26MMA_64x128x16_F32F16F16_SSILNSS_5MajorE1ELSU_1ELNSS_7ScaleInE1ELSV_1EEEEEENSA_6LayoutINSB_IJSE_SE_SE_EEENSB_IJNSC_ILi0EEES10_S10_EEEEENSB_IJNSA_10UnderscoreES13_S13_EEEEENS7_6detail26Sm90ImplicitGemmTileTraitsINSA_13SM90_TMA_LOADENSA_14ComposedLayoutINSA_7SwizzleILi3ELi4ELi3EEENSA_18smem_ptr_flag_bitsILi16EEENSY_INSB_IJNSB_IJSL_NSC_ILi4EEEEEENSB_IJNSC_ILi8EEES1G_EEENSB_IJSE_S1E_EEEEEENSB_IJNSB_IJSE_NSC_ILi4096EEEEEENSB_IJSL_NSC_ILi512EEEEEENSB_IJS10_NSC_ILi16384EEEEEEEEEEEEEvEENS17_INSA_30SM90_TMA_LOAD_IM2COL_MULTICASTENS19_IS1B_S1D_NSY_INSB_IJNSB_IJSL_SD_EEES1H_S1I_EEENSB_IJS1L_S1N_NSB_IJS10_NSC_ILi8192EEEEEEEEEEEEEvEEEENS_8epilogue10collective6detail29Sm90TmaWarpSpecializedAdapterINS25_15DefaultEpilogueISO_NSB_IJlNSB_IJSE_lllEEES10_EEES2A_NS24_6thread17LinearCombinationISO_Li1EffLNS2B_9ScaleType4KindE0ELNS_15FloatRoundStyleE2ESO_EENS_4gemm15EpilogueDefaultEEEEEvvEEEEvNT_6ParamsE,@function
        .size           _ZN7cutlass13device_kernelINS_4conv6kernel13ConvUniversalINS1_16ConvProblemShapeILNS1_8OperatorE2ELi3EEENS1_10collective14CollectiveConvINS1_46MainloopSm90TmaGmmaWarpSpecializedImplicitGemmILS5_2ELi4ELi3EN4cute5tupleIJNSA_1CILi2EEENSC_ILi1EEESE_EEENS1_36KernelImplicitTmaWarpSpecializedSm90ELi1EEENSB_IJNSC_ILi256EEENSB_IJNSC_ILi128EEEEEENSB_IJNSC_ILi64EEEEEEEEENS_6half_tESO_NSA_8TiledMMAINSA_8MMA_AtomIJNSA_4SM904GMMA26MMA_64x128x16_F32F16F16_SSILNSS_5MajorE1ELSU_1ELNSS_7ScaleInE1ELSV_1EEEEEENSA_6LayoutINSB_IJSE_SE_SE_EEENSB_IJNSC_ILi0EEES10_S10_EEEEENSB_IJNSA_10UnderscoreES13_S13_EEEEENS7_6detail26Sm90ImplicitGemmTileTraitsINSA_13SM90_TMA_LOADENSA_14ComposedLayoutINSA_7SwizzleILi3ELi4ELi3EEENSA_18smem_ptr_flag_bitsILi16EEENSY_INSB_IJNSB_IJSL_NSC_ILi4EEEEEENSB_IJNSC_ILi8EEES1G_EEENSB_IJSE_S1E_EEEEEENSB_IJNSB_IJSE_NSC_ILi4096EEEEEENSB_IJSL_NSC_ILi512EEEEEENSB_IJS10_NSC_ILi16384EEEEEEEEEEEEEvEENS17_INSA_30SM90_TMA_LOAD_IM2COL_MULTICASTENS19_IS1B_S1D_NSY_INSB_IJNSB_IJSL_SD_EEES1H_S1I_EEENSB_IJS1L_S1N_NSB_IJS10_NSC_ILi8192EEEEEEEEEEEEEvEEEENS_8epilogue10collective6detail29Sm90TmaWarpSpecializedAdapterINS25_15DefaultEpilogueISO_NSB_IJlNSB_IJSE_lllEEES10_EEES2A_NS24_6thread17LinearCombinationISO_Li1EffLNS2B_9ScaleType4KindE0ELNS_15FloatRoundStyleE2ESO_EENS_4gemm15EpilogueDefaultEEEEEvvEEEEvNT_6ParamsE,(.L_x_541 - _ZN7cutlass13device_kernelINS_4conv6kernel13ConvUniversalINS1_16ConvProblemShapeILNS1_8OperatorE2ELi3EEENS1_10collective14CollectiveConvINS1_46MainloopSm90TmaGmmaWarpSpecializedImplicitGemmILS5_2ELi4ELi3EN4cute5tupleIJNSA_1CILi2EEENSC_ILi1EEESE_EEENS1_36KernelImplicitTmaWarpSpecializedSm90ELi1EEENSB_IJNSC_ILi256EEENSB_IJNSC_ILi128EEEEEENSB_IJNSC_ILi64EEEEEEEEENS_6half_tESO_NSA_8TiledMMAINSA_8MMA_AtomIJNSA_4SM904GMMA26MMA_64x128x16_F32F16F16_SSILNSS_5MajorE1ELSU_1ELNSS_7ScaleInE1ELSV_1EEEEEENSA_6LayoutINSB_IJSE_SE_SE_EEENSB_IJNSC_ILi0EEES10_S10_EEEEENSB_IJNSA_10UnderscoreES13_S13_EEEEENS7_6detail26Sm90ImplicitGemmTileTraitsINSA_13SM90_TMA_LOADENSA_14ComposedLayoutINSA_7SwizzleILi3ELi4ELi3EEENSA_18smem_ptr_flag_bitsILi16EEENSY_INSB_IJNSB_IJSL_NSC_ILi4EEEEEENSB_IJNSC_ILi8EEES1G_EEENSB_IJSE_S1E_EEEEEENSB_IJNSB_IJSE_NSC_ILi4096EEEEEENSB_IJSL_NSC_ILi512EEEEEENSB_IJS10_NSC_ILi16384EEEEEEEEEEEEEvEENS17_INSA_30SM90_TMA_LOAD_IM2COL_MULTICASTENS19_IS1B_S1D_NSY_INSB_IJNSB_IJSL_SD_EEES1H_S1I_EEENSB_IJS1L_S1N_NSB_IJS10_NSC_ILi8192EEEEEEEEEEEEEvEEEENS_8epilogue10collective6detail29Sm90TmaWarpSpecializedAdapterINS25_15DefaultEpilogueISO_NSB_IJlNSB_IJSE_lllEEES10_EEES2A_NS24_6thread17LinearCombinationISO_Li1EffLNS2B_9ScaleType4KindE0ELNS_15FloatRoundStyleE2ESO_EENS_4gemm15EpilogueDefaultEEEEEvvEEEEvNT_6ParamsE)
        .other          _ZN7cutlass13device_kernelINS_4conv6kernel13ConvUniversalINS1_16ConvProblemShapeILNS1_8OperatorE2ELi3EEENS1_10collective14CollectiveConvINS1_46MainloopSm90TmaGmmaWarpSpecializedImplicitGemmILS5_2ELi4ELi3EN4cute5tupleIJNSA_1CILi2EEENSC_ILi1EEESE_EEENS1_36KernelImplicitTmaWarpSpecializedSm90ELi1EEENSB_IJNSC_ILi256EEENSB_IJNSC_ILi128EEEEEENSB_IJNSC_ILi64EEEEEEEEENS_6half_tESO_NSA_8TiledMMAINSA_8MMA_AtomIJNSA_4SM904GMMA26MMA_64x128x16_F32F16F16_SSILNSS_5MajorE1ELSU_1ELNSS_7ScaleInE1ELSV_1EEEEEENSA_6LayoutINSB_IJSE_SE_SE_EEENSB_IJNSC_ILi0EEES10_S10_EEEEENSB_IJNSA_10UnderscoreES13_S13_EEEEENS7_6detail26Sm90ImplicitGemmTileTraitsINSA_13SM90_TMA_LOADENSA_14ComposedLayoutINSA_7SwizzleILi3ELi4ELi3EEENSA_18smem_ptr_flag_bitsILi16EEENSY_INSB_IJNSB_IJSL_NSC_ILi4EEEEEENSB_IJNSC_ILi8EEES1G_EEENSB_IJSE_S1E_EEEEEENSB_IJNSB_IJSE_NSC_ILi4096EEEEEENSB_IJSL_NSC_ILi512EEEEEENSB_IJS10_NSC_ILi16384EEEEEEEEEEEEEvEENS17_INSA_30SM90_TMA_LOAD_IM2COL_MULTICASTENS19_IS1B_S1D_NSY_INSB_IJNSB_IJSL_SD_EEES1H_S1I_EEENSB_IJS1L_S1N_NSB_IJS10_NSC_ILi8192EEEEEEEEEEEEEvEEEENS_8epilogue10collective6detail29Sm90TmaWarpSpecializedAdapterINS25_15DefaultEpilogueISO_NSB_IJlNSB_IJSE_lllEEES10_EEES2A_NS24_6thread17LinearCombinationISO_Li1EffLNS2B_9ScaleType4KindE0ELNS_15FloatRoundStyleE2ESO_EENS_4gemm15EpilogueDefaultEEEEEvvEEEEvNT_6ParamsE,@"STO_CUDA_ENTRY STV_DEFAULT"
_ZN7cutlass13device_kernelINS_4conv6kernel13ConvUniversalINS1_16ConvProblemShapeILNS1_8OperatorE2ELi3EEENS1_10collective14CollectiveConvINS1_46MainloopSm90TmaGmmaWarpSpecializedImplicitGemmILS5_2ELi4ELi3EN4cute5tupleIJNSA_1CILi2EEENSC_ILi1EEESE_EEENS1_36KernelImplicitTmaWarpSpecializedSm90ELi1EEENSB_IJNSC_ILi256EEENSB_IJNSC_ILi128EEEEEENSB_IJNSC_ILi64EEEEEEEEENS_6half_tESO_NSA_8TiledMMAINSA_8MMA_AtomIJNSA_4SM904GMMA26MMA_64x128x16_F32F16F16_SSILNSS_5MajorE1ELSU_1ELNSS_7ScaleInE1ELSV_1EEEEEENSA_6LayoutINSB_IJSE_SE_SE_EEENSB_IJNSC_ILi0EEES10_S10_EEEEENSB_IJNSA_10UnderscoreES13_S13_EEEEENS7_6detail26Sm90ImplicitGemmTileTraitsINSA_13SM90_TMA_LOADENSA_14ComposedLayoutINSA_7SwizzleILi3ELi4ELi3EEENSA_18smem_ptr_flag_bitsILi16EEENSY_INSB_IJNSB_IJSL_NSC_ILi4EEEEEENSB_IJNSC_ILi8EEES1G_EEENSB_IJSE_S1E_EEEEEENSB_IJNSB_IJSE_NSC_ILi4096EEEEEENSB_IJSL_NSC_ILi512EEEEEENSB_IJS10_NSC_ILi16384EEEEEEEEEEEEEvEENS17_INSA_30SM90_TMA_LOAD_IM2COL_MULTICASTENS19_IS1B_S1D_NSY_INSB_IJNSB_IJSL_SD_EEES1H_S1I_EEENSB_IJS1L_S1N_NSB_IJS10_NSC_ILi8192EEEEEEEEEEEEEvEEEENS_8epilogue10collective6detail29Sm90TmaWarpSpecializedAdapterINS25_15DefaultEpilogueISO_NSB_IJlNSB_IJSE_lllEEES10_EEES2A_NS24_6thread17LinearCombinationISO_Li1EffLNS2B_9ScaleType4KindE0ELNS_15FloatRoundStyleE2ESO_EENS_4gemm15EpilogueDefaultEEEEEvvEEEEvNT_6ParamsE:
[----:B------:R-:W0:Y:S01]  /*0000*/  LDC R1, c[0x0][0x28] ;  /* 0x00000a00ff017b82 */ /* 0x000e220000000800 */
[----:B------:R-:W1:Y:S01]  /*0010*/  S2R R6, SR_TID.X ;  /* 0x0000000000067919 */ /* 0x000e620000002100 */
[----:B------:R-:W-:Y:S01]  /*0020*/  ELECT P0, URZ, PT ;  /* 0x00000000003f782f */ /* 0x000fe20003800000 */
[----:B------:R-:W-:Y:S01]  /*0030*/  BSSY B0, `(.L_x_0) ;  /* 0x0000015000007945 */ /* 0x000fe20003800000 */
[----:B0-----:R-:W-:Y:S01]  /*0040*/  VIADD R1, R1, 0xfffffc10 ;  /* 0xfffffc1001017836 */ /* 0x001fe20000000000 */
[----:B-1----:R-:W-:-:S05]  /*0050*/  SHF.R.U32.HI R0, RZ, 0x5, R6 ;  /* 0x00000005ff007819 */ /* 0x002fca0000011606 */
[----:B------:R-:W0:Y:S02]  /*0060*/  SHFL.IDX PT, R2, R0, RZ, 0x1f ;  /* 0x00001fff00027589 */ /* 0x000e2400000e0000 */
[----:B0-----:R-:W-:Y:S02]  /*0070*/  R2UR UR9, R2 ;  /* 0x00000000020972ca */ /* 0x001fe400000e0000 */
[----:B------:R-:W-:-:S06]  /*0080*/  SHF.R.U32.HI R2, RZ, 0x7, R6 ;  /* 0x00000007ff027819 */ /* 0x000fcc0000011606 */
[----:B------:R-:W0:Y:S05]  /*0090*/  SHFL.IDX PT, R2, R2, RZ, 0x1f ;  /* 0x00001fff02027589 */ /* 0x000e2a00000e0000 */
[----:B------:R-:W-:Y:S02]  /*00a0*/  USHF.R.S32.HI UR4, URZ, 0x1f, UR9 ;  /* 0x0000001f3f047899 */ /* 0x000fe40008011409 */
[----:B------:R-:W-:Y:S02]  /*00b0*/  ISETP.NE.OR P0, PT, RZ, UR9, !P0 ;  /* 0x00000009ff007c0c */ /* 0x000fe4000c705670 */
[----:B------:R-:W-:-:S04]  /*00c0*/  ULEA.HI UR4, UR4, UR9, URZ, 0x2 ;  /* 0x0000000904047291 */ /* 0x000fc8000f8f103f */
[----:B------:R-:W-:-:S04]  /*00d0*/  ULOP3.LUT UR4, UR4, 0xfffffffc, URZ, 0xc0, !UPT ;  /* 0xfffffffc04047892 */ /* 0x000fc8000f8ec03f */
[----:B------:R-:W-:-:S03]  /*00e0*/  UIADD3 UR9, UR9, -UR4, URZ ;  /* 0x8000000409097290 */ /* 0x000fc6000fffe03f */
[----:B------:R-:W-:Y:S09]  /*00f0*/  @P0 BRA `(.L_x_1) ;  /* 0x0000000000200947 */ /* 0x000ff20003800000 */
[----:B------:R-:W-:Y:S02]  /*0100*/  ULDC.64 UR4, c[0x0][0x198] ;  /* 0x0000660000047ab9 */ /* 0x000fe40000000a00 */
[----:B------:R-:W-:Y:S02]  /*0110*/  UIADD3 UR6, UP0, UR4, 0xf0, URZ ;  /* 0x000000f004067890 */ /* 0x000fe4000ff1e03f */
[----:B------:R-:W-:Y:S02]  /*0120*/  UIADD3 UR4, UP1, UR4, 0x1f0, URZ ;  /* 0x000001f004047890 */ /* 0x000fe4000ff3e03f */
[----:B------:R-:W-:Y:S02]  /*0130*/  UIADD3.X UR7, URZ, UR5, URZ, UP0, !UPT ;  /* 0x000000053f077290 */ /* 0x000fe400087fe43f */
[----:B------:R-:W-:-:S07]  /*0140*/  UIADD3.X UR5, URZ, UR5, URZ, UP1, !UPT ;  /* 0x000000053f057290 */ /* 0x000fce0008ffe43f */
[----:B------:R1:W-:Y:S02]  /*0150*/  UTMACCTL.PF [UR6] ;  /* 0x00000000060079b9 */ /* 0x0003e40008040000 */
[----:B------:R1:W-:Y:S02]  /*0160*/  UTMACCTL.PF [UR4] ;  /* 0x00000000040079b9 */ /* 0x0003e40008040000 */
[----:B-1----:R-:W-:Y:S01]  /*0170*/  NOP ;  /* 0x0000000000007918 */ /* 0x002fe20000000000 */
.L_x_1:
[----:B------:R-:W-:Y:S05]  /*0180*/  BSYNC B0 ;  /* 0x0000000000007941 */ /* 0x000fea0003800000 */
.L_x_0:
[----:B------:R-:W1:Y:S01]  /*0190*/  SHFL.IDX PT, R0, R0, RZ, 0x1f ;  /* 0x00001fff00007589 */ /* 0x000e6200000e0000 */
[----:B0-----:R-:W-:Y:S02]  /*01a0*/  R2UR UR12, R2 ;  /* 0x00000000020c72ca */ /* 0x001fe400000e0000 */
[----:B------:R-:W-:Y:S01]  /*01b0*/  SHF.R.S32.HI R3, RZ, 0x1f, R6 ;  /* 0x0000001fff037819 */ /* 0x000fe20000011406 */
[----:B------:R-:W0:Y:S03]  /*01c0*/  S2R R7, SR_CTAID.X ;  /* 0x0000000000077919 */ /* 0x000e260000002500 */
[----:B------:R-:W-:-:S04]  /*01d0*/  LEA.HI R3, R3, R6, RZ, 0x7 ;  /* 0x0000000603037211 */ /* 0x000fc800078f38ff */
[----:B------:R-:W-:-:S03]  /*01e0*/  LOP3.LUT R3, R3, 0xffffff80, RZ, 0xc0, !PT ;  /* 0xffffff8003037812 */ /* 0x000fc600078ec0ff */
[----:B------:R-:W-:Y:S02]  /*01f0*/  ULOP3.LUT UP0, URZ, UR12, UR9, URZ, 0xfc, !UPT ;  /* 0x000000090c3f7292 */ /* 0x000fe4000f80fc3f */
[----:B------:R-:W-:Y:S01]  /*0200*/  UISETP.NE.AND UP1, UPT, UR12, 0x1, UPT ;  /* 0x000000010c00788c */ /* 0x000fe2000bf25270 */
[----:B------:R-:W-:Y:S01]  /*0210*/  IMAD.IADD R9, R6, 0x1, -R3 ;  /* 0x0000000106097824 */ /* 0x000fe200078e0a03 */
[----:B------:R-:W-:-:S04]  /*0220*/  USEL UR6, URZ, 0x1, UP0 ;  /* 0x000000013f067887 */ /* 0x000fc80008000000 */
[----:B------:R-:W-:Y:S01]  /*0230*/  USEL UR6, UR6, 0x2, UP1 ;  /* 0x0000000206067887 */ /* 0x000fe20008800000 */
[----:B-1----:R-:W-:-:S13]  /*0240*/  ISETP.NE.AND P0, PT, R0, RZ, PT ;  /* 0x000000ff0000720c */ /* 0x002fda0003f05270 */
[----:B0-----:R-:W-:Y:S05]  /*0250*/  @P0 BRA `(.L_x_2) ;  /* 0x0000000000580947 */ /* 0x001fea0003800000 */
[----:B------:R-:W0:Y:S01]  /*0260*/  S2UR UR7, SR_CgaCtaId ;  /* 0x00000000000779c3 */ /* 0x000e220000008800 */
[----:B------:R-:W-:Y:S01]  /*0270*/  UMOV UR4, 0x400 ;  /* 0x0000040000047882 */ /* 0x000fe20000000000 */
[----:B------:R-:W-:Y:S01]  /*0280*/  UMOV UR5, 0x1 ;  /* 0x0000000100057882 */ /* 0x000fe20000000000 */
[----:B------:R-:W-:Y:S01]  /*0290*/  UMOV UR10, 0x2 ;  /* 0x00000002000a7882 */ /* 0x000fe20000000000 */
[----:B------:R-:W-:Y:S01]  /*02a0*/  ELECT P0, URZ, PT ;  /* 0x00000000003f782f */ /* 0x000fe20003800000 */
[----:B------:R-:W-:-:S04]  /*02b0*/  UIADD3 UR10, -UR10, 0x100000, URZ ;  /* 0x001000000a0a7890 */ /* 0x000fc8000fffe13f */
[----:B------:R-:W-:Y:S02]  /*02c0*/  USHF.L.U32 UR11, UR10, 0xb, URZ ;  /* 0x0000000b0a0b7899 */ /* 0x000fe4000800063f */
[----:B------:R-:W-:Y:S02]  /*02d0*/  USHF.L.U32 UR10, UR10, 0x1, URZ ;  /* 0x000000010a0a7899 */ /* 0x000fe4000800063f */
[----:B0-----:R-:W-:Y:S02]  /*02e0*/  ULEA UR7, UR7, UR4, 0x18 ;  /* 0x0000000407077291 */ /* 0x001fe4000f8ec03f */
[----:B------:R-:W-:-:S04]  /*02f0*/  UIADD3 UR4, -UR5, 0x100000, URZ ;  /* 0x0010000005047890 */ /* 0x000fc8000fffe13f */
[----:B------:R-:W-:Y:S02]  /*0300*/  USHF.L.U32 UR5, UR4, 0xb, URZ ;  /* 0x0000000b04057899 */ /* 0x000fe4000800063f */
[----:B------:R-:W-:Y:S01]  /*0310*/  USHF.L.U32 UR4, UR4, 0x1, URZ ;  /* 0x0000000104047899 */ /* 0x000fe2000800063f */
[----:B------:R-:W0:Y:S11]  /*0320*/  FENCE.VIEW.ASYNC.S ;  /* 0x00000000000073c6 */ /* 0x000e360000000000 */
[----:B0-----:R0:W1:Y:S01]  /*0330*/  SYNCS.EXCH.64 URZ, [UR7+0x30000], UR4 ;  /* 0x03000004073f75b2 */ /* 0x0010620008000100 */
[----:B------:R0:W2:Y:S01]  /*0340*/  SYNCS.EXCH.64 URZ, [UR7+0x30020], UR10 ;  /* 0x0300200a073f75b2 */ /* 0x0000a20008000100 */
[----:B------:R0:W3:Y:S01]  /*0350*/  SYNCS.EXCH.64 URZ, [UR7+0x30008], UR4 ;  /* 0x03000804073f75b2 */ /* 0x0000e20008000100 */
[----:B------:R0:W4:Y:S01]  /*0360*/  SYNCS.EXCH.64 URZ, [UR7+0x30028], UR10 ;  /* 0x0300280a073f75b2 */ /* 0x0001220008000100 */
[----:B------:R0:W0:Y:S01]  /*0370*/  SYNCS.EXCH.64 URZ, [UR7+0x30010], UR4 ;  /* 0x03001004073f75b2 */ /* 0x0000220008000100 */
[----:B------:R0:W0:Y:S01]  /*0380*/  SYNCS.EXCH.64 URZ, [UR7+0x30030], UR10 ;  /* 0x0300300a073f75b2 */ /* 0x0000220008000100 */
[----:B------:R0:W0:Y:S01]  /*0390*/  SYNCS.EXCH.64 URZ, [UR7+0x30018], UR4 ;  /* 0x03001804073f75b2 */ /* 0x0000220008000100 */
[----:B------:R0:W0:Y:S01]  /*03a0*/  SYNCS.EXCH.64 URZ, [UR7+0x30038], UR10 ;  /* 0x0300380a073f75b2 */ /* 0x0000220008000100 */
[----:B------:R-:W-:Y:S01]  /*03b0*/  NOP ;  /* 0x0000000000007918 */ /* 0x000fe20000000000 */
.L_x_2:
[----:B------:R-:W5:Y:S01]  /*03c0*/  S2UR UR15, SR_CTAID.Y ;  /* 0x00000000000f79c3 */ /* 0x000f620000002600 */
[----:B------:R-:W-:Y:S01]  /*03d0*/  SHF.R.S32.HI R2, RZ, 0x1f, R9 ;  /* 0x0000001fff027819 */ /* 0x000fe20000011409 */
[----:B0-----:R-:W-:Y:S01]  /*03e0*/  ULDC UR4, c[0x0][0x150] ;  /* 0x0000540000047ab9 */ /* 0x001fe20000000800 */
[----:B------:R-:W-:Y:S01]  /*03f0*/  I2FP.F32.U32 R4, R7 ;  /* 0x0000000700047245 */ /* 0x000fe20000201000 */
[----:B------:R-:W-:Y:S01]  /*0400*/  NOP ;  /* 0x0000000000007918 */ /* 0x000fe20000000000 */
[----:B------:R-:W-:Y:S01]  /*0410*/  LEA.HI R2, R2, R9, RZ, 0x3 ;  /* 0x0000000902027211 */ /* 0x000fe200078f18ff */
[----:B------:R-:W-:Y:S01]  /*0420*/  NOP ;  /* 0x0000000000007918 */ /* 0x000fe20000000000 */
[----:B------:R-:W-:Y:S01]  /*0430*/  SHF.R.S32.HI R5, RZ, 0x1f, R0 ;  /* 0x0000001fff057819 */ /* 0x000fe20000011400 */
[----:B------:R-:W-:Y:S01]  /*0440*/  FMUL R4, R4, UR4 ;  /* 0x0000000404047c20 */ /* 0x000fe20008400000 */
[--C-:B------:R-:W-:Y:S01]  /*0450*/  SHF.R.S32.HI R3, RZ, 0x3, R2.reuse ;  /* 0x00000003ff037819 */ /* 0x100fe20000011402 */
[----:B------:R-:W-:Y:S01]  /*0460*/  ULDC UR4, c[0x0][0x154] ;  /* 0x0000550000047ab9 */ /* 0x000fe20000000800 */
[----:B------:R-:W-:-:S02]  /*0470*/  SHF.R.S32.HI R2, RZ, 0x1f, R2 ;  /* 0x0000001fff027819 */ /* 0x000fc40000011402 */
[----:B------:R-:W-:Y:S01]  /*0480*/  LEA.HI R5, R5, R0, RZ, 0x2 ;  /* 0x0000000005057211 */ /* 0x000fe200078f10ff */
[----:B------:R-:W0:Y:S01]  /*0490*/  F2I.U32.TRUNC.NTZ R4, R4 ;  /* 0x0000000400047305 */ /* 0x000e22000020f000 */
[----:B------:R-:W-:Y:S02]  /*04a0*/  LEA.HI R2, R2, R3, RZ, 0x2 ;  /* 0x0000000302027211 */ /* 0x000fe400078f10ff */
[----:B------:R-:W-:Y:S02]  /*04b0*/  LOP3.LUT R5, R5, 0x3ffffffc, RZ, 0xc0, !PT ;  /* 0x3ffffffc05057812 */ /* 0x000fe400078ec0ff */
[----:B------:R-:W-:Y:S02]  /*04c0*/  LOP3.LUT R2, R2, 0xfffffffc, RZ, 0xc0, !PT ;  /* 0xfffffffc02027812 */ /* 0x000fe400078ec0ff */
[----:B------:R-:W-:Y:S01]  /*04d0*/  LOP3.LUT P0, RZ, R9, 0x7, RZ, 0xc0, !PT ;  /* 0x0000000709ff7812 */ /* 0x000fe2000780c0ff */
[----:B------:R-:W-:Y:S01]  /*04e0*/  IMAD.IADD R5, R0, 0x1, -R5 ;  /* 0x0000000100057824 */ /* 0x000fe200078e0a05 */
[----:B-----5:R-:W-:Y:S01]  /*04f0*/  I2FP.F32.U32 R8, UR15 ;  /* 0x0000000f00087c45 */ /* 0x020fe20008201000 */
[----:B------:R-:W-:-:S04]  /*0500*/  IMAD.IADD R2, R3, 0x1, -R2 ;  /* 0x0000000103027824 */ /* 0x000fc800078e0a02 */
[----:B------:R-:W-:Y:S01]  /*0510*/  FMUL R8, R8, UR4 ;  /* 0x0000000408087c20 */ /* 0x000fe20008400000 */
[----:B------:R-:W-:Y:S01]  /*0520*/  IMAD R5, R5, 0x4, R2 ;  /* 0x0000000405057824 */ /* 0x000fe200078e0202 */
[----:B------:R-:W-:Y:S01]  /*0530*/  ULDC UR4, c[0x0][0x144] ;  /* 0x0000510000047ab9 */ /* 0x000fe20000000800 */
[----:B0-----:R-:W-:Y:S02]  /*0540*/  IMAD.MOV R2, RZ, RZ, -R4 ;  /* 0x000000ffff027224 */ /* 0x001fe400078e0a04 */
[----:B------:R-:W-:Y:S01]  /*0550*/  IMAD.MOV.U32 R4, RZ, RZ, 0x1 ;  /* 0x00000001ff047424 */ /* 0x000fe200078e00ff */
[----:B------:R-:W0:Y:S01]  /*0560*/  F2I.U32.TRUNC.NTZ R8, R8 ;  /* 0x0000000800087305 */ /* 0x000e22000020f000 */
[----:B------:R-:W-:Y:S01]  /*0570*/  LEA.HI R0, R5, R5, RZ, 0x1 ;  /* 0x0000000505007211 */ /* 0x000fe200078f08ff */
[----:B------:R-:W-:Y:S02]  /*0580*/  IMAD R3, R2, UR4, R7 ;  /* 0x0000000402037c24 */ /* 0x000fe4000f8e0207 */
[----:B------:R-:W5:Y:S01]  /*0590*/  LDC R2, c[0x0][0x140] ;  /* 0x00005000ff027b82 */ /* 0x000f620000000800 */
[----:B------:R-:W-:-:S05]  /*05a0*/  LOP3.LUT R0, R0, 0xfffffffe, RZ, 0xc0, !PT ;  /* 0xfffffffe00007812 */ /* 0x000fca00078ec0ff */
[----:B------:R-:W-:Y:S01]  /*05b0*/  IMAD.IADD R0, R5, 0x1, -R0 ;  /* 0x0000000105007824 */ /* 0x000fe200078e0a00 */
[----:B0-----:R-:W-:-:S04]  /*05c0*/  R2UR UR4, R8 ;  /* 0x00000000080472ca */ /* 0x001fc800000e0000 */
[----:B------:R-:W-:Y:S01]  /*05d0*/  ISETP.NE.AND P2, PT, R0, R3, PT ;  /* 0x000000030000720c */ /* 0x000fe20003f45270 */
[----:B------:R-:W-:-:S05]  /*05e0*/  IMAD.SHL.U32 R0, R5, 0x4, RZ ;  /* 0x0000000405007824 */ /* 0x000fca00078e00ff */
[----:B------:R-:W-:-:S04]  /*05f0*/  LOP3.LUT R5, R5, 0xc, R0, 0x78, !PT ;  /* 0x0000000c05057812 */ /* 0x000fc800078e7800 */
[C---:B------:R-:W-:Y:S01]  /*0600*/  ISETP.LT.U32.AND P0, PT, R5.reuse, 0x2, !P0 ;  /* 0x000000020500780c */ /* 0x040fe20004701070 */
[----:B------:R-:W-:Y:S01]  /*0610*/  UIADD3 UR5, -UR4, URZ, URZ ;  /* 0x0000003f04057290 */ /* 0x000fe2000fffe13f */
[----:B-----5:R-:W-:Y:S02]  /*0620*/  ISETP.EQ.U32.AND P1, PT, R2, 0x1, PT ;  /* 0x000000010200780c */ /* 0x020fe40003f22070 */
[----:B------:R-:W-:Y:S01]  /*0630*/  ULDC UR4, c[0x0][0x148] ;  /* 0x0000520000047ab9 */ /* 0x000fe20000000800 */
[----:B------:R-:W-:Y:S01]  /*0640*/  @P2 LEA.HI R0, R5, R5, RZ, 0x1 ;  /* 0x0000000505002211 */ /* 0x000fe200078f08ff */
[----:B------:R-:W-:Y:S01]  /*0650*/  UIMAD UR4, UR4, UR5, UR15 ;  /* 0x00000005040472a4 */ /* 0x000fe2000f8e020f */
[----:B------:R-:W-:Y:S02]  /*0660*/  SEL R3, RZ, 0x1, !P0 ;  /* 0x00000001ff037807 */ /* 0x000fe40004000000 */
[----:B------:R-:W-:-:S04]  /*0670*/  @P2 SHF.R.S32.HI R0, RZ, 0x1, R0 ;  /* 0x00000001ff002819 */ /* 0x000fc80000011400 */
[----:B------:R-:W-:-:S04]  /*0680*/  @P2 ISETP.NE.AND P3, PT, R0, UR4, PT ;  /* 0x0000000400002c0c */ /* 0x000fc8000bf65270 */
[----:B------:R-:W-:-:S04]  /*0690*/  @P2 SEL R4, RZ, 0x1, P3 ;  /* 0x00000001ff042807 */ /* 0x000fc80001800000 */
[----:B------:R-:W-:Y:S01]  /*06a0*/  LOP3.LUT R4, R4, R3, RZ, 0xc0, !PT ;  /* 0x0000000304047212 */ /* 0x000fe200078ec0ff */
[----:B------:R-:W-:Y:S06]  /*06b0*/  @!P1 BRA `(.L_x_3) ;  /* 0x0000000000089947 */ /* 0x000fec0003800000 */
[----:B-1234-:R-:W-:Y:S01]  /*06c0*/  UCGABAR_ARV ;  /* 0x00000000000079c7 */ /* 0x01efe20008000000 */
[----:B------:R-:W-:Y:S05]  /*06d0*/  BRA `(.L_x_4) ;  /* 0x0000000000047947 */ /* 0x000fea0003800000 */
.L_x_3:
[----:B-1234-:R-:W-:Y:S01]  /*06e0*/  NOP ;  /* 0x0000000000007918 */ /* 0x01efe20000000000 */
.L_x_4:
[----:B------:R-:W-:Y:S01]  /*06f0*/  ULDC.64 UR4, c[0x0][0x618] ;  /* 0x0001860000047ab9 */ /* 0x000fe20000000a00 */
[----:B------:R-:W-:Y:S01]  /*0700*/  ULDC.64 UR20, c[0x0][0x208] ;  /* 0x0000820000147ab9 */ /* 0x000fe20000000a00 */
[----:B------:R-:W-:-:S04]  /*0710*/  ISETP.NE.U32.AND P0, PT, RZ, UR4, PT ;  /* 0x00000004ff007c0c */ /* 0x000fc8000bf05070 */
[----:B------:R-:W-:-:S13]  /*0720*/  ISETP.NE.AND.EX P0, PT, RZ, UR5, PT, P0 ;  /* 0x00000005ff007c0c */ /* 0x000fda000bf05300 */
[----:B------:R-:W-:Y:S05]  /*0730*/  @!P0 BRA `(.L_x_5) ;  /* 0x0000000000208947 */ /* 0x000fea0003800000 */
[----:B------:R-:W0:Y:S02]  /*0740*/  LDC.64 R2, c[0x0][0x618] ;  /* 0x00018600ff027b82 */ /* 0x000e240000000a00 */
[----:B0-----:R-:W2:Y:S02]  /*0750*/  LDG.E.64 R2, desc[UR20][R2.64] ;  /* 0x0000001402027981 */ /* 0x001ea4000c1e1b00 */
[----:B--2---:R-:W-:-:S04]  /*0760*/  ISETP.NE.U32.AND P0, PT, R2, RZ, PT ;  /* 0x000000ff0200720c */ /* 0x004fc80003f05070 */
[----:B------:R-:W-:-:S13]  /*0770*/  ISETP.NE.AND.EX P0, PT, R3, RZ, PT, P0 ;  /* 0x000000ff0300720c */ /* 0x000fda0003f05300 */
[----:B------:R-:W-:Y:S05]  /*0780*/  @!P0 BRA `(.L_x_5) ;  /* 0x00000000000c8947 */ /* 0x000fea0003800000 */
[----:B------:R-:W2:Y:S02]  /*0790*/  LD.E R2, desc[UR20][R2.64] ;  /* 0x0000001402027980 */ /* 0x000ea4000c101900 */
[----:B--2---:R-:W-:Y:S01]  /*07a0*/  R2UR UR13, R2 ;  /* 0x00000000020d72ca */ /* 0x004fe200000e0000 */
[----:B------:R-:W-:-:S14]  /*07b0*/  BRA `(.L_x_6) ;  /* 0x0000000000247947 */ /* 0x000fdc0003800000 */
.L_x_5:
[----:B------:R-:W-:Y:S02]  /*07c0*/  ULDC.64 UR4, c[0x0][0x608] ;  /* 0x0001820000047ab9 */ /* 0x000fe40000000a00 */
[----:B------:R-:W-:-:S04]  /*07d0*/  ISETP.NE.U32.AND P0, PT, RZ, UR4, PT ;  /* 0x00000004ff007c0c */ /* 0x000fc8000bf05070 */
[----:B------:R-:W-:-:S13]  /*07e0*/  ISETP.NE.AND.EX P0, PT, RZ, UR5, PT, P0 ;  /* 0x00000005ff007c0c */ /* 0x000fda000bf05300 */
[----:B------:R-:W-:Y:S05]  /*07f0*/  @!P0 BRA `(.L_x_7) ;  /* 0x0000000000108947 */ /* 0x000fea0003800000 */
[----:B------:R-:W0:Y:S02]  /*0800*/  LDC.64 R2, c[0x0][0x608] ;  /* 0x00018200ff027b82 */ /* 0x000e240000000a00 */
[----:B0-----:R-:W2:Y:S02]  /*0810*/  LDG.E R2, desc[UR20][R2.64] ;  /* 0x0000001402027981 */ /* 0x001ea4000c1e1900 */
[----:B--2---:R-:W-:Y:S01]  /*0820*/  R2UR UR13, R2 ;  /* 0x00000000020d72ca */ /* 0x004fe200000e0000 */
[----:B------:R-:W-:-:S14]  /*0830*/  BRA `(.L_x_6) ;  /* 0x0000000000047947 */ /* 0x000fdc0003800000 */
.L_x_7:
[----:B------:R-:W-:-:S05]  /*0840*/  ULDC UR13, c[0x0][0x600] ;  /* 0x00018000000d7ab9 */ /* 0x000fca0000000800 */
.L_x_6:
[----:B------:R-:W-:Y:S02]  /*0850*/  ULDC.64 UR4, c[0x0][0x620] ;  /* 0x0001880000047ab9 */ /* 0x000fe40000000a00 */
        /* <DEDUP_REMOVED lines=11> */
.L_x_8:
        /* <DEDUP_REMOVED lines=8> */
.L_x_10:
[----:B------:R-:W-:-:S05]  /*0990*/  ULDC UR8, c[0x0][0x604] ;  /* 0x0001810000087ab9 */ /* 0x000fca0000000800 */
.L_x_9:
[----:B------:R-:W-:Y:S01]  /*09a0*/  ULDC UR4, c[0x0][0x4d8] ;  /* 0x0001360000047ab9 */ /* 0x000fe20000000800 */
[----:B------:R-:W0:Y:S01]  /*09b0*/  S2R R8, SR_CTAID.Y ;  /* 0x0000000000087919 */ /* 0x000e220000002600 */
[----:B------:R-:W-:Y:S01]  /*09c0*/  UIADD3 UR4, UR4, 0x7f, URZ ;  /* 0x0000007f04047890 */ /* 0x000fe2000fffe03f */
[----:B------:R-:W-:Y:S01]  /*09d0*/  ULDC UR23, c[0x0][0x4dc] ;  /* 0x0001370000177ab9 */ /* 0x000fe20000000800 */
[----:B------:R-:W-:Y:S02]  /*09e0*/  ULDC UR24, c[0x0][0x4e0] ;  /* 0x0001380000187ab9 */ /* 0x000fe40000000800 */
[----:B------:R-:W-:Y:S01]  /*09f0*/  USHF.R.S32.HI UR5, URZ, 0x1f, UR4 ;  /* 0x0000001f3f057899 */ /* 0x000fe20008011404 */
[----:B------:R-:W-:-:S03]  /*0a00*/  IMAD.U32 R10, RZ, RZ, UR23 ;  /* 0x00000017ff0a7e24 */ /* 0x000fc6000f8e00ff */
[----:B------:R-:W-:Y:S02]  /*0a10*/  ULEA.HI UR5, UR5, UR4, URZ, 0x7 ;  /* 0x0000000405057291 */ /* 0x000fe4000f8f383f */
[----:B------:R-:W-:Y:S01]  /*0a20*/  IABS R10, R10 ;  /* 0x0000000a000a7213 */ /* 0x000fe20000000000 */
[----:B------:R-:W-:Y:S01]  /*0a30*/  UMOV UR4, URZ ;  /* 0x0000003f00047c82 */ /* 0x000fe20008000000 */
[----:B------:R-:W-:Y:S02]  /*0a40*/  USHF.R.S32.HI UR10, URZ, 0x7, UR5 ;  /* 0x000000073f0a7899 */ /* 0x000fe40008011405 */
[----:B------:R-:W-:-:S04]  /*0a50*/  R2UR UR16, R10 ;  /* 0x000000000a1072ca */ /* 0x000fc800000e0000 */
[----:B------:R-:W-:-:S05]  /*0a60*/  IMAD.U32 R3, RZ, RZ, UR10 ;  /* 0x0000000aff037e24 */ /* 0x000fca000f8e00ff */
[-C--:B------:R-:W-:Y:S02]  /*0a70*/  IABS R0, R3.reuse ;  /* 0x0000000300007213 */ /* 0x080fe40000000000 */
[----:B------:R-:W-:Y:S02]  /*0a80*/  IABS R3, R3 ;  /* 0x0000000300037213 */ /* 0x000fe40000000000 */
[----:B------:R-:W-:-:S13]  /*0a90*/  R2UR UR14, R0 ;  /* 0x00000000000e72ca */ /* 0x000fda00000e0000 */
[----:B------:R-:W1:Y:S08]  /*0aa0*/  I2F.RP R0, UR14 ;  /* 0x0000000e00007d06 */ /* 0x000e700008209400 */
[----:B-1----:R-:W1:Y:S02]  /*0ab0*/  MUFU.RCP R0, R0 ;  /* 0x0000000000007308 */ /* 0x002e640000001000 */
[----:B-1----:R-:W-:Y:S01]  /*0ac0*/  VIADD R2, R0, 0xffffffe ;  /* 0x0ffffffe00027836 */ /* 0x002fe20000000000 */
[----:B0-----:R-:W-:-:S04]  /*0ad0*/  IABS R0, R8 ;  /* 0x0000000800007213 */ /* 0x001fc80000000000 */
[----:B------:R-:W-:Y:S01]  /*0ae0*/  R2UR UR11, R0 ;  /* 0x00000000000b72ca */ /* 0x000fe200000e0000 */
[----:B------:R-:W0:Y:S08]  /*0af0*/  F2I.FTZ.U32.TRUNC.NTZ R2, R2 ;  /* 0x0000000200027305 */ /* 0x000e30000021f000 */
[----:B------:R-:W1:Y:S01]  /*0b00*/  I2F.RP R0, UR16 ;  /* 0x0000001000007d06 */ /* 0x000e620008209400 */
[----:B0-----:R-:W-:Y:S01]  /*0b10*/  R2UR UR5, R2 ;  /* 0x00000000020572ca */ /* 0x001fe200000e0000 */
[----:B------:R-:W-:-:S06]  /*0b20*/  IMAD.MOV R2, RZ, RZ, -R3 ;  /* 0x000000ffff027224 */ /* 0x000fcc00078e0a03 */
[----:B-1----:R-:W0:Y:S06]  /*0b30*/  MUFU.RCP R0, R0 ;  /* 0x0000000000007308 */ /* 0x002e2c0000001000 */
[----:B------:R-:W-:-:S04]  /*0b40*/  UIADD3 UR7, URZ, -UR5, URZ ;  /* 0x800000053f077290 */ /* 0x000fc8000fffe03f */
[----:B------:R-:W-:-:S04]  /*0b50*/  UIMAD UR7, UR7, UR14, URZ ;  /* 0x0000000e070772a4 */ /* 0x000fc8000f8e023f */
[----:B------:R-:W-:-:S03]  /*0b60*/  UIMAD.WIDE.U32 UR4, UR5, UR7, UR4 ;  /* 0x00000007050472a5 */ /* 0x000fc6000f8e0004 */
[----:B------:R-:W-:Y:S01]  /*0b70*/  R2UR UR7, R2 ;  /* 0x00000000020772ca */ /* 0x000fe200000e0000 */
[----:B------:R-:W-:Y:S01]  /*0b80*/  UIMAD.WIDE.U32 UR4, UR5, UR11, URZ ;  /* 0x0000000b050472a5 */ /* 0x000fe2000f8e003f */
[----:B0-----:R-:W-:-:S06]  /*0b90*/  VIADD R2, R0, 0xffffffe ;  /* 0x0ffffffe00027836 */ /* 0x001fcc0000000000 */
[----:B------:R-:W0:Y:S05]  /*0ba0*/  F2I.FTZ.U32.TRUNC.NTZ R2, R2 ;  /* 0x0000000200027305 */ /* 0x000e2a000021f000 */
[----:B------:R-:W-:-:S04]  /*0bb0*/  UIMAD UR4, UR5, UR7, UR11 ;  /* 0x00000007050472a4 */ /* 0x000fc8000f8e020b */
[----:B------:R-:W-:-:S11]  /*0bc0*/  UISETP.GT.U32.AND UP1, UPT, UR14, UR4, UPT ;  /* 0x000000040e00728c */ /* 0x000fd6000bf24070 */
[----:B------:R-:W-:Y:S02]  /*0bd0*/  @!UP1 UIADD3 UR4, UR4, -UR14, URZ ;  /* 0x8000000e04049290 */ /* 0x000fe4000fffe03f */
[----:B------:R-:W-:Y:S02]  /*0be0*/  @!UP1 UIADD3 UR5, UR5, 0x1, URZ ;  /* 0x0000000105059890 */ /* 0x000fe4000fffe03f */
[----:B------:R-:W-:Y:S02]  /*0bf0*/  UISETP.GE.U32.AND UP0, UPT, UR4, UR14, UPT ;  /* 0x0000000e0400728c */ /* 0x000fe4000bf06070 */
[----:B------:R-:W-:-:S04]  /*0c00*/  ULOP3.LUT UR4, UR15, UR10, URZ, 0x3c, !UPT ;  /* 0x0000000a0f047292 */ /* 0x000fc8000f8e3c3f */
[----:B------:R-:W-:-:S03]  /*0c10*/  UISETP.GE.AND UP1, UPT, UR4, URZ, UPT ;  /* 0x0000003f0400728c */ /* 0x000fc6000bf26270 */
[----:B------:R-:W-:Y:S02]  /*0c20*/  UMOV UR4, URZ ;  /* 0x0000003f00047c82 */ /* 0x000fe40008000000 */
[----:B------:R-:W-:Y:S02]  /*0c30*/  @UP0 UIADD3 UR5, UR5, 0x1, URZ ;  /* 0x0000000105050890 */ /* 0x000fe4000fffe03f */
[----:B------:R-:W-:-:S05]  /*0c40*/  UISETP.NE.AND UP0, UPT, UR10, URZ, UPT ;  /* 0x0000003f0a00728c */ /* 0x000fca000bf05270 */
[----:B------:R-:W-:Y:S01]  /*0c50*/  UMOV UR14, UR5 ;  /* 0x00000005000e7c82 */ /* 0x000fe20008000000 */
[----:B0-----:R-:W-:Y:S01]  /*0c60*/  R2UR UR5, R2 ;  /* 0x00000000020572ca */ /* 0x001fe200000e0000 */
[----:B------:R-:W-:Y:S01]  /*0c70*/  @!UP1 UIADD3 UR14, -UR14, URZ, URZ ;  /* 0x0000003f0e0e9290 */ /* 0x000fe2000fffe13f */
[----:B------:R-:W-:-:S03]  /*0c80*/  IMAD.U32 R2, RZ, RZ, UR24 ;  /* 0x00000018ff027e24 */ /* 0x000fc6000f8e00ff */
[----:B------:R-:W-:Y:S02]  /*0c90*/  @!UP0 ULOP3.LUT UR14, URZ, UR10, URZ, 0x33, !UPT ;  /* 0x0000000a3f0e8292 */ /* 0x000fe4000f8e333f */
[----:B------:R-:W-:-:S04]  /*0ca0*/  IABS R2, R2 ;  /* 0x0000000200027213 */ /* 0x000fc80000000000 */
[----:B------:R-:W-:Y:S01]  /*0cb0*/  IMAD.U32 R0, RZ, RZ, UR14 ;  /* 0x0000000eff007e24 */ /* 0x000fe2000f8e00ff */
[----:B------:R-:W-:Y:S01]  /*0cc0*/  R2UR UR17, R2 ;  /* 0x00000000021172ca */ /* 0x000fe200000e0000 */
[----:B------:R-:W-:-:S03]  /*0cd0*/  UIADD3 UR7, URZ, -UR5, URZ ;  /* 0x800000053f077290 */ /* 0x000fc6000fffe03f */
[----:B------:R-:W-:Y:S01]  /*0ce0*/  IABS R0, R0 ;  /* 0x0000000000007213 */ /* 0x000fe20000000000 */
[----:B------:R-:W-:-:S03]  /*0cf0*/  UIMAD UR7, UR7, UR16, URZ ;  /* 0x00000010070772a4 */ /* 0x000fc6000f8e023f */
[----:B------:R-:W-:Y:S01]  /*0d00*/  R2UR UR11, R0 ;  /* 0x00000000000b72ca */ /* 0x000fe200000e0000 */
[----:B------:R-:W-:-:S04]  /*0d10*/  UIMAD.WIDE.U32 UR4, UR5, UR7, UR4 ;  /* 0x00000007050472a5 */ /* 0x000fc8000f8e0004 */
[----:B------:R-:W0:Y:S08]  /*0d20*/  I2F.RP R0, UR17 ;  /* 0x0000001100007d06 */ /* 0x000e300008209400 */
[----:B------:R-:W-:-:S04]  /*0d30*/  UIMAD.WIDE.U32 UR4, UR5, UR11, URZ ;  /* 0x0000000b050472a5 */ /* 0x000fc8000f8e003f */
[----:B------:R-:W-:Y:S01]  /*0d40*/  UIADD3 UR4, -UR5, URZ, URZ ;  /* 0x0000003f05047290 */ /* 0x000fe2000fffe13f */
[----:B0-----:R-:W0:Y:S03]  /*0d50*/  MUFU.RCP R0, R0 ;  /* 0x0000000000007308 */ /* 0x001e260000001000 */
[----:B------:R-:W-:-:S04]  /*0d60*/  UIMAD UR4, UR16, UR4, UR11 ;  /* 0x00000004100472a4 */ /* 0x000fc8000f8e020b */
[----:B------:R-:W-:-:S11]  /*0d70*/  UISETP.GT.U32.AND UP1, UPT, UR16, UR4, UPT ;  /* 0x000000041000728c */ /* 0x000fd6000bf24070 */
[----:B------:R-:W-:Y:S01]  /*0d80*/  @!UP1 UIADD3 UR4, UR4, -UR16, URZ ;  /* 0x8000001004049290 */ /* 0x000fe2000fffe03f */
[----:B0-----:R-:W-:Y:S01]  /*0d90*/  VIADD R2, R0, 0xffffffe ;  /* 0x0ffffffe00027836 */ /* 0x001fe20000000000 */
[----:B------:R-:W-:Y:S02]  /*0da0*/  @!UP1 UIADD3 UR5, UR5, 0x1, URZ ;  /* 0x0000000105059890 */ /* 0x000fe4000fffe03f */
[----:B------:R-:W-:Y:S02]  /*0db0*/  UISETP.GE.U32.AND UP0, UPT, UR4, UR16, UPT ;  /* 0x000000100400728c */ /* 0x000fe4000bf06070 */
[----:B------:R-:W-:Y:S01]  /*0dc0*/  ULOP3.LUT UR4, UR14, UR23, URZ, 0x3c, !UPT ;  /* 0x000000170e047292 */ /* 0x000fe2000f8e3c3f */
[----:B------:R-:W0:Y:S03]  /*0dd0*/  F2I.FTZ.U32.TRUNC.NTZ R2, R2 ;  /* 0x0000000200027305 */ /* 0x000e26000021f000 */
[----:B------:R-:W-:-:S03]  /*0de0*/  UISETP.GE.AND UP1, UPT, UR4, URZ, UPT ;  /* 0x0000003f0400728c */ /* 0x000fc6000bf26270 */
[----:B------:R-:W-:Y:S02]  /*0df0*/  UMOV UR4, URZ ;  /* 0x0000003f00047c82 */ /* 0x000fe40008000000 */
[----:B------:R-:W-:Y:S02]  /*0e00*/  @UP0 UIADD3 UR5, UR5, 0x1, URZ ;  /* 0x0000000105050890 */ /* 0x000fe4000fffe03f */
[----:B------:R-:W-:-:S05]  /*0e10*/  UISETP.NE.AND UP0, UPT, UR23, URZ, UPT ;  /* 0x0000003f1700728c */ /* 0x000fca000bf05270 */
[----:B------:R-:W-:Y:S01]  /*0e20*/  UMOV UR16, UR5 ;  /* 0x0000000500107c82 */ /* 0x000fe20008000000 */
[----:B0-----:R-:W-:Y:S01]  /*0e30*/  R2UR UR5, R2 ;  /* 0x00000000020572ca */ /* 0x001fe200000e0000 */
[----:B------:R-:W-:-:S04]  /*0e40*/  @!UP1 UIADD3 UR16, -UR16, URZ, URZ ;  /* 0x0000003f10109290 */ /* 0x000fc8000fffe13f */
[----:B------:R-:W-:-:S06]  /*0e50*/  @!UP0 ULOP3.LUT UR16, URZ, UR23, URZ, 0x33, !UPT ;  /* 0x000000173f108292 */ /* 0x000fcc000f8e333f */
[----:B------:R-:W-:Y:S02]  /*0e60*/  IMAD.U32 R0, RZ, RZ, UR16 ;  /* 0x00000010ff007e24 */ /* 0x000fe4000f8e00ff */
[----:B------:R-:W-:-:S03]  /*0e70*/  UIADD3 UR7, URZ, -UR5, URZ ;  /* 0x800000053f077290 */ /* 0x000fc6000fffe03f */
[----:B------:R-:W-:Y:S01]  /*0e80*/  IABS R0, R0 ;  /* 0x0000000000007213 */ /* 0x000fe20000000000 */
[----:B------:R-:W-:-:S03]  /*0e90*/  UIMAD UR7, UR7, UR17, URZ ;  /* 0x00000011070772a4 */ /* 0x000fc6000f8e023f */
[----:B------:R-:W-:Y:S01]  /*0ea0*/  R2UR UR11, R0 ;  /* 0x00000000000b72ca */ /* 0x000fe200000e0000 */
[----:B------:R-:W-:-:S12]  /*0eb0*/  UIMAD.WIDE.U32 UR4, UR5, UR7, UR4 ;  /* 0x00000007050472a5 */ /* 0x000fd8000f8e0004 */
[----:B------:R-:W-:-:S04]  /*0ec0*/  UIMAD.WIDE.U32 UR4, UR5, UR11, URZ ;  /* 0x0000000b050472a5 */ /* 0x000fc8000f8e003f */
[----:B------:R-:W-:-:S04]  /*0ed0*/  UIADD3 UR4, -UR5, URZ, URZ ;  /* 0x0000003f05047290 */ /* 0x000fc8000fffe13f */
[----:B------:R-:W-:-:S04]  /*0ee0*/  UIMAD UR4, UR17, UR4, UR11 ;  /* 0x00000004110472a4 */ /* 0x000fc8000f8e020b */
[----:B------:R-:W-:-:S11]  /*0ef0*/  UISETP.GT.U32.AND UP1, UPT, UR17, UR4, UPT ;  /* 0x000000041100728c */ /* 0x000fd6000bf24070 */
[----:B------:R-:W-:Y:S02]  /*0f00*/  @!UP1 UIADD3 UR4, UR4, -UR17, URZ ;  /* 0x8000001104049290 */ /* 0x000fe4000fffe03f */
[----:B------:R-:W-:Y:S02]  /*0f10*/  @!UP1 UIADD3 UR5, UR5, 0x1, URZ ;  /* 0x0000000105059890 */ /* 0x000fe4000fffe03f */
[----:B------:R-:W-:Y:S02]  /*0f20*/  UISETP.GE.U32.AND UP0, UPT, UR4, UR17, UPT ;  /* 0x000000110400728c */ /* 0x000fe4000bf06070 */
[----:B------:R-:W-:-:S04]  /*0f30*/  ULOP3.LUT UR4, UR16, UR24, URZ, 0x3c, !UPT ;  /* 0x0000001810047292 */ /* 0x000fc8000f8e3c3f */
[----:B------:R-:W-:Y:S02]  /*0f40*/  UISETP.GE.AND UP1, UPT, UR4, URZ, UPT ;  /* 0x0000003f0400728c */ /* 0x000fe4000bf26270 */
[----:B------:R-:W-:-:S03]  /*0f50*/  UIADD3 UR4, -UR14, URZ, URZ ;  /* 0x0000003f0e047290 */ /* 0x000fc6000fffe13f */
[----:B------:R-:W-:Y:S02]  /*0f60*/  @UP0 UIADD3 UR5, UR5, 0x1, URZ ;  /* 0x0000000105050890 */ /* 0x000fe4000fffe03f */
[----:B------:R-:W-:Y:S02]  /*0f70*/  UISETP.NE.AND UP0, UPT, UR24, URZ, UPT ;  /* 0x0000003f1800728c */ /* 0x000fe4000bf05270 */
[----:B------:R-:W-:-:S03]  /*0f80*/  UIMAD UR15, UR10, UR4, UR15 ;  /* 0x000000040a0f72a4 */ /* 0x000fc6000f8e020f */
[----:B------:R-:W-:Y:S01]  /*0f90*/  UMOV UR7, UR5 ;  /* 0x0000000500077c82 */ /* 0x000fe20008000000 */
[----:B------:R-:W-:Y:S02]  /*0fa0*/  UIADD3 UR5, -UR16, URZ, URZ ;  /* 0x0000003f10057290 */ /* 0x000fe4000fffe13f */
[----:B------:R-:W-:Y:S02]  /*0fb0*/  @!UP1 UIADD3 UR7, -UR7, URZ, URZ ;  /* 0x0000003f07079290 */ /* 0x000fe4000fffe13f */
[----:B------:R-:W-:Y:S02]  /*0fc0*/  UIMAD UR23, UR23, UR5, UR14 ;  /* 0x00000005171772a4 */ /* 0x000fe4000f8e020e */
[----:B------:R-:W-:-:S04]  /*0fd0*/  @!UP0 ULOP3.LUT UR7, URZ, UR24, URZ, 0x33, !UPT ;  /* 0x000000183f078292 */ /* 0x000fc8000f8e333f */
[----:B------:R-:W-:-:S04]  /*0fe0*/  UIADD3 UR11, -UR7, URZ, URZ ;  /* 0x0000003f070b7290 */ /* 0x000fc8000fffe13f */
[----:B------:R-:W-:Y:S01]  /*0ff0*/  UIMAD UR24, UR24, UR11, UR16 ;  /* 0x0000000b181872a4 */ /* 0x000fe2000f8e0210 */
[----:B------:R-:W-:Y:S11]  /*1000*/  @!P1 BRA `(.L_x_11) ;  /* 0x00000000000c9947 */ /* 0x000ff60003800000 */
[----:B------:R-:W-:Y:S01]  /*1010*/  UCGABAR_WAIT ;  /* 0x0000000000007dc7 */ /* 0x000fe20008000000 */
[----:B------:R-:W-:Y:S01]  /*1020*/  CCTL.IVALL ;  /* 0x00000000ff00798f */ /* 0x000fe20002000000 */
[----:B------:R-:W-:Y:S05]  /*1030*/  BRA `(.L_x_12) ;  /* 0x0000000000047947 */ /* 0x000fea0003800000 */
.L_x_11:
[----:B------:R-:W-:Y:S06]  /*1040*/  BAR.SYNC.DEFER_BLOCKING 0x0 ;  /* 0x0000000000007b1d */ /* 0x000fec0000010000 */
.L_x_12:
[----:B------:R-:W-:Y:S01]  /*1050*/  ULDC UR52, c[0x0][0x294] ;  /* 0x0000a50000347ab9 */ /* 0x000fe20000000800 */
[----:B------:R-:W-:Y:S01]  /*1060*/  ISETP.NE.AND P0, PT, RZ, UR12, PT ;  /* 0x0000000cff007c0c */ /* 0x000fe2000bf05270 */
[----:B------:R-:W-:-:S04]  /*1070*/  UIADD3 UR4, UR52, 0x3f, URZ ;  /* 0x0000003f34047890 */ /* 0x000fc8000fffe03f */
[----:B------:R-:W-:-:S04]  /*1080*/  USHF.R.S32.HI UR5, URZ, 0x1f, UR4 ;  /* 0x0000001f3f057899 */ /* 0x000fc80008011404 */
[----:B------:R-:W-:-:S04]  /*1090*/  ULEA.HI UR5, UR5, UR4, URZ, 0x6 ;  /* 0x0000000405057291 */ /* 0x000fc8000f8f303f */
[----:B------:R-:W-:Y:S01]  /*10a0*/  USHF.R.S32.HI UR25, URZ, 0x6, UR5 ;  /* 0x000000063f197899 */ /* 0x000fe20008011405 */
[----:B------:R-:W-:Y:S11]  /*10b0*/  @!P0 BRA `(.L_x_13) ;  /* 0x00000188005c8947 */ /* 0x000ff60003800000 */
[----:B------:R-:W-:-:S06]  /*10c0*/  UISETP.NE.AND UP0, UPT, UR12, 0x1, UPT ;  /* 0x000000010c00788c */ /* 0x000fcc000bf05270 */
[----:B------:R-:W-:-:S13]  /*10d0*/  PLOP3.LUT P0, PT, PT, PT, UP0, 0x80, 0x0 ;  /* 0x000000000000781c */ /* 0x000fda0003f0f008 */
[----:B------:R-:W-:Y:S05]  /*10e0*/  @P0 EXIT ;  /* 0x000000000000094d */ /* 0x000fea0003800000 */
[----:B------:R0:W-:Y:S01]  /*10f0*/  STL [R1], RZ ;  /* 0x000000ff01007387 */ /* 0x0001e20000100800 */
[----:B------:R-:W-:Y:S01]  /*1100*/  UISETP.GE.AND UP0, UPT, UR52, 0x1, UPT ;  /* 0x000000013400788c */ /* 0x000fe2000bf06270 */
[----:B------:R-:W-:Y:S01]  /*1110*/  CS2R R86, SRZ ;  /* 0x0000000000567805 */ /* 0x000fe2000001ff00 */
[----:B------:R-:W-:Y:S01]  /*1120*/  UMOV UR4, URZ ;  /* 0x0000003f00047c82 */ /* 0x000fe20008000000 */
[----:B------:R0:W-:Y:S01]  /*1130*/  STL [R1+0x4], RZ ;  /* 0x000004ff01007387 */ /* 0x0001e20000100800 */
[----:B------:R-:W-:Y:S02]  /*1140*/  CS2R R152, SRZ ;  /* 0x0000000000987805 */ /* 0x000fe4000001ff00 */
[----:B------:R-:W-:Y:S02]  /*1150*/  CS2R R154, SRZ ;  /* 0x00000000009a7805 */ /* 0x000fe4000001ff00 */
[----:B------:R-:W-:Y:S01]  /*1160*/  PLOP3.LUT P0, PT, PT, PT, UP0, 0x80, 0x0 ;  /* 0x000000000000781c */ /* 0x000fe20003f0f008 */
[----:B------:R0:W-:Y:S01]  /*1170*/  STL [R1+0x8], RZ ;  /* 0x000008ff01007387 */ /* 0x0001e20000100800 */
[----:B------:R-:W-:-:S02]  /*1180*/  CS2R R156, SRZ ;  /* 0x00000000009c7805 */ /* 0x000fc4000001ff00 */
[----:B------:R-:W-:Y:S02]  /*1190*/  CS2R R158, SRZ ;  /* 0x00000000009e7805 */ /* 0x000fe4000001ff00 */
[----:B------:R-:W-:Y:S01]  /*11a0*/  CS2R R160, SRZ ;  /* 0x0000000000a07805 */ /* 0x000fe2000001ff00 */
[----:B------:R0:W-:Y:S01]  /*11b0*/  STL [R1+0xc], RZ ;  /* 0x00000cff01007387 */ /* 0x0001e20000100800 */
[----:B------:R-:W-:Y:S02]  /*11c0*/  CS2R R162, SRZ ;  /* 0x0000000000a27805 */ /* 0x000fe4000001ff00 */
[----:B------:R-:W-:Y:S02]  /*11d0*/  CS2R R164, SRZ ;  /* 0x0000000000a47805 */ /* 0x000fe4000001ff00 */
[----:B------:R-:W-:Y:S01]  /*11e0*/  CS2R R166, SRZ ;  /* 0x0000000000a67805 */ /* 0x000fe2000001ff00 */
        /* <DEDUP_REMOVED lines=116> */
[----:B------:R0:W-:Y:S04]  /*1930*/  STL [R1+0x84], RZ ;  /* 0x000084ff01007387 */ /* 0x0001e80000100800 */
        /* <DEDUP_REMOVED lines=29> */
[----:B------:R0:W-:Y:S01]  /*1b10*/  STL [R1+0xfc], RZ ;  /* 0x0000fcff01007387 */ /* 0x0001e20000100800 */
[----:B------:R-:W-:Y:S05]  /*1b20*/  @!P0 BRA `(.L_x_14) ;  /* 0x0000002000e08947 */ /* 0x000fea0003800000 */
[----:B------:R-:W-:-:S04]  /*1b30*/  ULOP3.LUT UR4, UR6, 0x1, URZ, 0xfc, !UPT ;  /* 0x0000000106047892 */ /* 0x000fc8000f8efc3f */
[----:B------:R-:W-:-:S06]  /*1b40*/  UISETP.NE.AND UP0, UPT, UR4, 0x3, UPT ;  /* 0x000000030400788c */ /* 0x000fcc000bf05270 */
[----:B------:R-:W-:-:S13]  /*1b50*/  PLOP3.LUT P0, PT, PT, PT, UP0, 0x80, 0x0 ;  /* 0x000000000000781c */ /* 0x000fda0003f0f008 */
[----:B------:R-:W-:Y:S05]  /*1b60*/  @!P0 BRA `(.L_x_15) ;  /* 0x0000000000048947 */ /* 0x000fea0003800000 */
[----:B------:R-:W-:Y:S01]  /*1b70*/  BPT.TRAP 0x1 ;  /* 0x000000040000795c */ /* 0x000fe20000300000 */
.L_x_15:
[----:B------:R-:W1:Y:S01]  /*1b80*/  S2UR UR5, SR_CgaCtaId ;  /* 0x00000000000579c3 */ /* 0x000e620000008800 */
[----:B------:R-:W-:Y:S01]  /*1b90*/  SHF.L.U32 R0, RZ, 0x1f, RZ ;  /* 0x0000001fff007819 */ /* 0x000fe200000006ff */
[----:B------:R-:W-:Y:S02]  /*1ba0*/  UMOV UR4, 0x400 ;  /* 0x0000040000047882 */ /* 0x000fe40000000000 */
[----:B-1----:R-:W-:-:S12]  /*1bb0*/  ULEA UR9, UR5, UR4, 0x18 ;  /* 0x0000000405097291 */ /* 0x002fd8000f8ec03f */
.L_x_16:
[----:B-1----:R-:W-:-:S04]  /*1bc0*/  IMAD.U32 R3, RZ, RZ, UR9 ;  /* 0x00000009ff037e24 */ /* 0x002fc8000f8e00ff */
[----:B------:R1:W2:Y:S03]  /*1bd0*/  SYNCS.PHASECHK.TRANS64.TRYWAIT P0, [R3+URZ+0x30000], R0 ;  /* 0x03000000030075a7 */ /* 0x0002a6000800017f */
[----:B--2---:R-:W-:Y:S05]  /*1be0*/  @!P0 NANOSLEEP.SYNCS 0x989680 ;  /* 0x009896800000895d */ /* 0x004fea0003900000 */
[----:B------:R-:W2:Y:S02]  /*1bf0*/  @!P0 SYNCS.PHASECHK.TRANS64 P0, [R3+URZ+0x30000], R0 ;  /* 0x03000000030085a7 */ /* 0x000ea4000800007f */
[----:B--2---:R-:W-:Y:S05]  /*1c00*/  @!P0 BRA `(.L_x_16) ;  /* 0xfffffffc00ec8947 */ /* 0x004fea000383ffff */
[----:B------:R-:W-:Y:S01]  /*1c10*/  UIADD3 UR4, UR9, 0x20000, URZ ;  /* 0x0002000009047890 */ /* 0x000fe2000fffe03f */
[----:B------:R-:W-:Y:S01]  /*1c20*/  WARPGROUP.ARRIVE ;  /* 0x00000000000079c5 */ /* 0x000fe20000000000 */
[----:B------:R-:W-:Y:S01]  /*1c30*/  UMOV UR17, 0x40000040 ;  /* 0x4000004000117882 */ /* 0x000fe20000000000 */
[----:B------:R-:W-:Y:S01]  /*1c40*/  UMOV UR19, 0x40000040 ;  /* 0x4000004000137882 */ /* 0x000fe20000000000 */
[----:B------:R-:W-:Y:S01]  /*1c50*/  USHF.R.U32.HI UR5, URZ, 0x4, UR4 ;  /* 0x000000043f057899 */ /* 0x000fe20008011604 */
[----:B------:R2:W-:Y:S01]  /*1c60*/  STL [R1+0x174], R5 ;  /* 0x0001740501007387 */ /* 0x0005e20000100800 */
[----:B------:R-:W-:Y:S02]  /*1c70*/  USHF.R.U32.HI UR4, URZ, 0x4, UR9 ;  /* 0x000000043f047899 */ /* 0x000fe40008011609 */
[----:B------:R-:W-:Y:S01]  /*1c80*/  ULOP3.LUT UR5, UR5, 0x3fff, URZ, 0xc0, !UPT ;  /* 0x00003fff05057892 */ /* 0x000fe2000f8ec03f */
[----:B------:R3:W-:Y:S01]  /*1c90*/  STL [R1+0x170], R4 ;  /* 0x0001700401007387 */ /* 0x0007e20000100800 */
[----:B------:R-:W-:-:S02]  /*1ca0*/  ULOP3.LUT UR4, UR4, 0x3fff, URZ, 0xc0, !UPT ;  /* 0x00003fff04047892 */ /* 0x000fc4000f8ec03f */
[----:B------:R-:W-:-:S05]  /*1cb0*/  ULOP3.LUT UR10, UR5, 0x2000000, URZ, 0xfc, !UPT ;  /* 0x02000000050a7892 */ /* 0x000fca000f8efc3f */
[----:B------:R-:W-:Y:S02]  /*1cc0*/  UMOV UR16, UR4 ;  /* 0x0000000400107c82 */ /* 0x000fe40008000000 */
[----:B------:R-:W-:Y:S02]  /*1cd0*/  UMOV UR18, UR10 ;  /* 0x0000000a00127c82 */ /* 0x000fe40008000000 */
[----:B------:R-:W-:Y:S01]  /*1ce0*/  HGMMA.64x128x16.F32 R68, gdesc[UR16].tnspA.tnspB, RZ, !UPT, gsb0 ;  /* 0x61e00000104479f0 */ /* 0x000fe2000c0008ff */
[----:B------:R-:W-:Y:S01]  /*1cf0*/  UIADD3 UR16, UR4, 0x200, URZ ;  /* 0x0000020004107890 */ /* 0x000fe2000fffe03f */
[----:B------:R-:W-:Y:S01]  /*1d00*/  UMOV UR17, 0x40000040 ;  /* 0x4000004000117882 */ /* 0x000fe20000000000 */
[----:B------:R-:W-:Y:S02]  /*1d10*/  WARPGROUP.DEPBAR.LE gsb0, 0x0 ;  /* 0x00008000000079c5 */ /* 0x000fe40000010000 */
[----:B------:R-:W-:Y:S01]  /*1d20*/  WARPGROUP.ARRIVE ;  /* 0x00000000000079c5 */ /* 0x000fe20000000000 */
[----:B------:R-:W-:Y:S01]  /*1d30*/  IMAD.MOV.U32 R44, RZ, RZ, R88 ;  /* 0x000000ffff2c7224 */ /* 0x000fe200078e0058 */
[----:B------:R-:W-:Y:S01]  /*1d40*/  MOV R35, R97 ;  /* 0x0000006100237202 */ /* 0x000fe20000000f00 */
[----:B------:R-:W-:-:S02]  /*1d50*/  IMAD.MOV.U32 R43, RZ, RZ, R89 ;  /* 0x000000ffff2b7224 */ /* 0x000fc400078e0059 */
[----:B------:R-:W-:Y:S02]  /*1d60*/  IMAD.MOV.U32 R42, RZ, RZ, R90 ;  /* 0x000000ffff2a7224 */ /* 0x000fe400078e005a */
[----:B------:R-:W-:Y:S01]  /*1d70*/  HGMMA.64x128x16.F32 R152, gdesc[UR16].tnspA.tnspB, RZ, !UPT, gsb0 ;  /* 0x61e00000109879f0 */ /* 0x000fe2000c0008ff */
[----:B------:R-:W-:Y:S01]  /*1d80*/  UIADD3 UR16, UR4, 0x400, URZ ;  /* 0x0000040004107890 */ /* 0x000fe2000fffe03f */
[----:B------:R-:W-:Y:S01]  /*1d90*/  IMAD.MOV.U32 R41, RZ, RZ, R91 ;  /* 0x000000ffff297224 */ /* 0x000fe200078e005b */
[----:B------:R-:W-:Y:S01]  /*1da0*/  UMOV UR17, 0x40000040 ;  /* 0x4000004000117882 */ /* 0x000fe20000000000 */
[----:B------:R-:W-:Y:S02]  /*1db0*/  IMAD.MOV.U32 R40, RZ, RZ, R92 ;  /* 0x000000ffff287224 */ /* 0x000fe400078e005c */
[----:B------:R-:W-:Y:S02]  /*1dc0*/  IMAD.MOV.U32 R39, RZ, RZ, R93 ;  /* 0x000000ffff277224 */ /* 0x000fe400078e005d */
[----:B------:R-:W-:-:S02]  /*1dd0*/  IMAD.MOV.U32 R38, RZ, RZ, R94 ;  /* 0x000000ffff267224 */ /* 0x000fc400078e005e */
[----:B------:R-:W-:Y:S02]  /*1de0*/  IMAD.MOV.U32 R37, RZ, RZ, R95 ;  /* 0x000000ffff257224 */ /* 0x000fe400078e005f */
[----:B------:R-:W-:Y:S02]  /*1df0*/  IMAD.MOV.U32 R36, RZ, RZ, R96 ;  /* 0x000000ffff247224 */ /* 0x000fe400078e0060 */
[----:B------:R-:W-:Y:S02]  /*1e00*/  IMAD.MOV.U32 R34, RZ, RZ, R98 ;  /* 0x000000ffff227224 */ /* 0x000fe400078e0062 */
        /* <DEDUP_REMOVED lines=28> */
[----:B--2---:R-:W-:Y:S01]  /*1fd0*/  IMAD.MOV.U32 R5, RZ, RZ, R127 ;  /* 0x000000ffff057224 */ /* 0x004fe200078e007f */
[----:B------:R-:W-:Y:S01]  /*1fe0*/  MOV R245, R7 ;  /* 0x0000000700f57202 */ /* 0x000fe20000000f00 */
[----:B---3--:R-:W-:Y:S02]  /*1ff0*/  IMAD.MOV.U32 R4, RZ, RZ, R128 ;  /* 0x000000ffff047224 */ /* 0x008fe400078e0080 */
[----:B-1----:R-:W-:Y:S02]  /*2000*/  IMAD.MOV.U32 R3, RZ, RZ, R129 ;  /* 0x000000ffff037224 */ /* 0x002fe400078e0081 */
        /* <DEDUP_REMOVED lines=27> */
[----:B------:R-:W-:Y:S01]  /*21c0*/  IMAD.MOV.U32 R221, RZ, RZ, R31 ;  /* 0x000000ffffdd7224 */ /* 0x000fe200078e001f */
[----:B------:R-:W-:Y:S02]  /*21d0*/  WARPGROUP.DEPBAR.LE gsb0, 0x0 ;  /* 0x00008000000079c5 */ /* 0x000fe40000010000 */
[----:B------:R-:W-:Y:S01]  /*21e0*/  WARPGROUP.ARRIVE ;  /* 0x00000000000079c5 */ /* 0x000fe20000000000 */
[----:B------:R1:W-:Y:S01]  /*21f0*/  STL.64 [R1+0x2e0], R214 ;  /* 0x0002e0d601007387 */ /* 0x0003e20000100a00 */
[----:B------:R-:W-:Y:S02]  /*2200*/  IMAD.MOV.U32 R222, RZ, RZ, R30 ;  /* 0x000000ffffde7224 */ /* 0x000fe400078e001e */
[----:B------:R-:W-:Y:S01]  /*2210*/  IMAD.MOV.U32 R223, RZ, RZ, R29 ;  /* 0x000000ffffdf7224 */ /* 0x000fe200078e001d */
[----:B------:R2:W-:Y:S01]  /*2220*/  STL.64 [R1+0x2d8], R212 ;  /* 0x0002d8d401007387 */ /* 0x0005e20000100a00 */
[----:B------:R-:W-:Y:S01]  /*2230*/  HGMMA.64x128x16.F32 R88, gdesc[UR16].tnspA.tnspB, RZ, !UPT, gsb0 ;  /* 0x61e00000105879f0 */ /* 0x000fe2000c0008ff */
[----:B------:R-:W-:Y:S01]  /*2240*/  UIADD3 UR16, UR4, 0x600, URZ ;  /* 0x0000060004107890 */ /* 0x000fe2000fffe03f */
[----:B------:R-:W-:Y:S01]  /*2250*/  IMAD.MOV.U32 R224, RZ, RZ, R28 ;  /* 0x000000ffffe07224 */ /* 0x000fe200078e001c */
[----:B------:R3:W-:Y:S01]  /*2260*/  STL.64 [R1+0x2d0], R210 ;  /* 0x0002d0d201007387 */ /* 0x0007e20000100a00 */
[----:B------:R-:W-:Y:S01]  /*2270*/  IMAD.MOV.U32 R225, RZ, RZ, R27 ;  /* 0x000000ffffe17224 */ /* 0x000fe200078e001b */
[----:B------:R-:W-:Y:S01]  /*2280*/  UMOV UR17, 0x40000040 ;  /* 0x4000004000117882 */ /* 0x000fe20000000000 */
[----:B------:R-:W-:Y:S01]  /*2290*/  IMAD.MOV.U32 R226, RZ, RZ, R26 ;  /* 0x000000ffffe27224 */ /* 0x000fe200078e001a */
[----:B------:R4:W-:Y:S01]  /*22a0*/  STL.64 [R1+0x2c8], R208 ;  /* 0x0002c8d001007387 */ /* 0x0009e20000100a00 */
[----:B-1----:R-:W-:-:S02]  /*22b0*/  IMAD.MOV.U32 R214, RZ, RZ, R38 ;  /* 0x000000ffffd67224 */ /* 0x002fc400078e0026 */
[----:B------:R-:W-:Y:S01]  /*22c0*/  IMAD.MOV.U32 R215, RZ, RZ, R37 ;  /* 0x000000ffffd77224 */ /* 0x000fe200078e0025 */
[----:B------:R1:W-:Y:S01]  /*22d0*/  STL.64 [R1+0x2c0], R206 ;  /* 0x0002c0ce01007387 */ /* 0x0003e20000100a00 */
[----:B--2---:R-:W-:Y:S02]  /*22e0*/  IMAD.MOV.U32 R212, RZ, RZ, R40 ;  /* 0x000000ffffd47224 */ /* 0x004fe400078e0028 */
[----:B------:R-:W-:Y:S01]  /*22f0*/  IMAD.MOV.U32 R213, RZ, RZ, R39 ;  /* 0x000000ffffd57224 */ /* 0x000fe200078e0027 */
[----:B------:R2:W-:Y:S01]  /*2300*/  STL.64 [R1+0x2b8], R204 ;  /* 0x0002b8cc01007387 */ /* 0x0005e20000100a00 */
[----:B---3--:R-:W-:Y:S02]  /*2310*/  IMAD.MOV.U32 R210, RZ, RZ, R42 ;  /* 0x000000ffffd27224 */ /* 0x008fe400078e002a */
[----:B------:R-:W-:Y:S01]  /*2320*/  IMAD.MOV.U32 R211, RZ, RZ, R41 ;  /* 0x000000ffffd37224 */ /* 0x000fe200078e0029 */
[----:B------:R3:W-:Y:S01]  /*2330*/  STL.64 [R1+0x2b0], R202 ;  /* 0x0002b0ca01007387 */ /* 0x0007e20000100a00 */
[----:B----4-:R-:W-:-:S02]  /*2340*/  IMAD.MOV.U32 R208, RZ, RZ, R44 ;  /* 0x000000ffffd07224 */ /* 0x010fc400078e002c */
[----:B------:R-:W-:Y:S01]  /*2350*/  IMAD.MOV.U32 R209, RZ, RZ, R43 ;  /* 0x000000ffffd17224 */ /* 0x000fe200078e002b */
[----:B------:R4:W-:Y:S01]  /*2360*/  STL.64 [R1+0x2a8], R200 ;  /* 0x0002a8c801007387 */ /* 0x0009e20000100a00 */
[----:B-1----:R-:W-:Y:S02]  /*2370*/  IMAD.MOV.U32 R206, RZ, RZ, R46 ;  /* 0x000000ffffce7224 */ /* 0x002fe400078e002e */
[----:B------:R-:W-:Y:S01]  /*2380*/  IMAD.MOV.U32 R207, RZ, RZ, R45 ;  /* 0x000000ffffcf7224 */ /* 0x000fe200078e002d */
[----:B------:R1:W-:Y:S01]  /*2390*/  STL.64 [R1+0x2a0], R198 ;  /* 0x0002a0c601007387 */ /* 0x0003e20000100a00 */
[----:B--2---:R-:W-:Y:S02]  /*23a0*/  IMAD.MOV.U32 R204, RZ, RZ, R48 ;  /* 0x000000ffffcc7224 */ /* 0x004fe400078e0030 */
[----:B------:R-:W-:Y:S01]  /*23b0*/  IMAD.MOV.U32 R205, RZ, RZ, R47 ;  /* 0x000000ffffcd7224 */ /* 0x000fe200078e002f */
[----:B------:R2:W-:Y:S01]  /*23c0*/  STL.64 [R1+0x298], R196 ;  /* 0x000298c401007387 */ /* 0x0005e20000100a00 */
[----:B---3--:R-:W-:-:S02]  /*23d0*/  IMAD.MOV.U32 R202, RZ, RZ, R50 ;  /* 0x000000ffffca7224 */ /* 0x008fc400078e0032 */
[----:B------:R-:W-:Y:S01]  /*23e0*/  IMAD.MOV.U32 R203, RZ, RZ, R49 ;  /* 0x000000ffffcb7224 */ /* 0x000fe200078e0031 */
[----:B------:R3:W-:Y:S01]  /*23f0*/  STL.64 [R1+0x290], R194 ;  /* 0x000290c201007387 */ /* 0x0007e20000100a00 */
[----:B----4-:R-:W-:Y:S02]  /*2400*/  IMAD.MOV.U32 R200, RZ, RZ, R52 ;  /* 0x000000ffffc87224 */ /* 0x010fe400078e0034 */
[----:B------:R-:W-:Y:S01]  /*2410*/  IMAD.MOV.U32 R201, RZ, RZ, R51 ;  /* 0x000000ffffc97224 */ /* 0x000fe200078e0033 */
[----:B------:R4:W-:Y:S01]  /*2420*/  STL.64 [R1+0x288], R192 ;  /* 0x000288c001007387 */ /* 0x0009e20000100a00 */
[----:B-1----:R-:W-:Y:S01]  /*2430*/  IMAD.MOV.U32 R198, RZ, RZ, R54 ;  /* 0x000000ffffc67224 */ /* 0x002fe200078e0036 */
[----:B------:R-:W-:Y:S01]  /*2440*/  MOV R199, R53 ;  /* 0x0000003500c77202 */ /* 0x000fe20000000f00 */
[----:B------:R-:W-:Y:S01]  /*2450*/  IMAD.MOV.U32 R227, RZ, RZ, R25 ;  /* 0x000000ffffe37224 */ /* 0x000fe200078e0019 */
[----:B------:R1:W-:Y:S01]  /*2460*/  STL.64 [R1+0x280], R190 ;  /* 0x000280be01007387 */ /* 0x0003e20000100a00 */
[----:B--2---:R-:W-:-:S02]  /*2470*/  IMAD.MOV.U32 R196, RZ, RZ, R56 ;  /* 0x000000ffffc47224 */ /* 0x004fc400078e0038 */
[----:B------:R-:W-:Y:S01]  /*2480*/  IMAD.MOV.U32 R197, RZ, RZ, R55 ;  /* 0x000000ffffc57224 */ /* 0x000fe200078e0037 */
[----:B------:R2:W-:Y:S01]  /*2490*/  STL.64 [R1+0x278], R188 ;  /* 0x000278bc01007387 */ /* 0x0005e20000100a00 */
[----:B---3--:R-:W-:Y:S02]  /*24a0*/  IMAD.MOV.U32 R194, RZ, RZ, R58 ;  /* 0x000000ffffc27224 */ /* 0x008fe400078e003a */
[----:B------:R-:W-:Y:S02]  /*24b0*/  IMAD.MOV.U32 R195, RZ, RZ, R57 ;  /* 0x000000ffffc37224 */ /* 0x000fe400078e0039 */
[----:B----4-:R-:W-:Y:S02]  /*24c0*/  IMAD.MOV.U32 R192, RZ, RZ, R60 ;  /* 0x000000ffffc07224 */ /* 0x010fe400078e003c */
[----:B------:R-:W-:Y:S02]  /*24d0*/  IMAD.MOV.U32 R193, RZ, RZ, R59 ;  /* 0x000000ffffc17224 */ /* 0x000fe400078e003b */
[----:B-1----:R-:W-:-:S02]  /*24e0*/  IMAD.MOV.U32 R190, RZ, RZ, R62 ;  /* 0x000000ffffbe7224 */ /* 0x002fc400078e003e */
[----:B------:R-:W-:Y:S02]  /*24f0*/  IMAD.MOV.U32 R191, RZ, RZ, R61 ;  /* 0x000000ffffbf7224 */ /* 0x000fe400078e003d */
[----:B--2---:R-:W-:Y:S02]  /*2500*/  IMAD.MOV.U32 R188, RZ, RZ, R64 ;  /* 0x000000ffffbc7224 */ /* 0x004fe400078e0040 */
        /* <DEDUP_REMOVED lines=25> */
[----:B------:R-:W-:-:S06]  /*26a0*/  WARPGROUP.ARRIVE ;  /* 0x00000000000079c5 */ /* 0x000fcc0000000000 */
[----:B------:R-:W-:Y:S01]  /*26b0*/  HGMMA.64x128x16.F32 R24, gdesc[UR16].tnspA.tnspB, RZ, !UPT, gsb0 ;  /* 0x61e00000101879f0 */ /* 0x000fe2000c0008ff */
[----:B------:R-:W-:Y:S02]  /*26c0*/  UIADD3 UR16, UR4, 0x80, URZ ;  /* 0x0000008004107890 */ /* 0x000fe4000fffe03f */
[----:B------:R-:W-:Y:S01]  /*26d0*/  UIADD3 UR18, UR10, 0x80, URZ ;  /* 0x000000800a127890 */ /* 0x000fe2000fffe03f */
[----:B------:R-:W-:Y:S01]  /*26e0*/  UMOV UR17, 0x40000040 ;  /* 0x4000004000117882 */ /* 0x000fe20000000000 */
[----:B------:R-:W-:Y:S01]  /*26f0*/  UMOV UR19, 0x40000040 ;  /* 0x4000004000137882 */ /* 0x000fe20000000000 */
[----:B------:R-:W-:Y:S02]  /*2700*/  WARPGROUP.DEPBAR.LE gsb0, 0x0 ;  /* 0x00008000000079c5 */ /* 0x000fe40000010000 */
[----:B------:R-:W-:-:S06]  /*2710*/  WARPGROUP.ARRIVE ;  /* 0x00000000000079c5 */ /* 0x000fcc0000000000 */
[----:B------:R-:W-:Y:S03]  /*2720*/  HGMMA.64x128x16.F32 R188, gdesc[UR16].tnspA.tnspB, R188, gsb0 ;  /* 0x61e0000010bc79f0 */ /* 0x000fe600080008bc */
[----:B------:R-:W-:Y:S02]  /*2730*/  WARPGROUP.DEPBAR.LE gsb0, 0x0 ;  /* 0x00008000000079c5 */ /* 0x000fe40000010000 */
[----:B------:R-:W-:Y:S04]  /*2740*/  STL.64 [R1], R188 ;  /* 0x000000bc01007387 */ /* 0x000fe80000100a00 */
[----:B------:R-:W-:Y:S04]  /*2750*/  STL.64 [R1+0x8], R190 ;  /* 0x000008be01007387 */ /* 0x000fe80000100a00 */
        /* <DEDUP_REMOVED lines=11> */
[----:B------:R1:W-:Y:S04]  /*2810*/  STL.64 [R1+0x68], R214 ;  /* 0x000068d601007387 */ /* 0x0003e80000100a00 */
        /* <DEDUP_REMOVED lines=18> */
[----:B-1----:R-:W2:Y:S04]  /*2940*/  LDL.LU.64 R214, [R1+0x2e0] ;  /* 0x0002e00001d67983 */ /* 0x002ea80000300a00 */
[----:B------:R-:W2:Y:S04]  /*2950*/  LDL.LU.64 R212, [R1+0x2d8] ;  /* 0x0002d80001d47983 */ /* 0x000ea80000300a00 */
        /* <DEDUP_REMOVED lines=11> */
[----:B------:R-:W2:Y:S01]  /*2a10*/  LDL.LU.64 R188, [R1+0x278] ;  /* 0x0002780001bc7983 */ /* 0x000ea20000300a00 */
[----:B------:R-:W-:Y:S01]  /*2a20*/  UIADD3 UR16, UR4, 0x280, URZ ;  /* 0x0000028004107890 */ /* 0x000fe2000fffe03f */
[----:B------:R-:W-:Y:S01]  /*2a30*/  UMOV UR17, 0x40000040 ;  /* 0x4000004000117882 */ /* 0x000fe20000000000 */
[----:B--2---:R-:W-:-:S07]  /*2a40*/  WARPGROUP.ARRIVE ;  /* 0x00000000000079c5 */ /* 0x004fce0000000000 */
[----:B------:R-:W-:Y:S01]  /*2a50*/  HGMMA.64x128x16.F32 R152, gdesc[UR16].tnspA.tnspB, R152, gsb0 ;  /* 0x61e00000109879f0 */ /* 0x000fe20008000898 */
[----:B------:R-:W-:Y:S02]  /*2a60*/  UIADD3 UR16, UR4, 0x480, URZ ;  /* 0x0000048004107890 */ /* 0x000fe4000fffe03f */
[----:B------:R-:W-:Y:S02]  /*2a70*/  WARPGROUP.DEPBAR.LE gsb0, 0x0 ;  /* 0x00008000000079c5 */ /* 0x000fe40000010000 */
        /* <DEDUP_REMOVED lines=32> */
[----:B-1----:R-:W2:Y:S04]  /*2c80*/  LDL.LU.64 R152, [R1] ;  /* 0x0000000001987983 */ /* 0x002ea80000300a00 */
        /* <DEDUP_REMOVED lines=31> */
[----:B------:R-:W-:Y:S01]  /*2e80*/  WARPGROUP.ARRIVE ;  /* 0x00000000000079c5 */ /* 0x000fe20000000000 */
[----:B------:R-:W-:-:S05]  /*2e90*/  UMOV UR17, 0x40000040 ;  /* 0x4000004000117882 */ /* 0x000fca0000000000 */
[----:B------:R-:W-:Y:S01]  /*2ea0*/  HGMMA.64x128x16.F32 R88, gdesc[UR16].tnspA.tnspB, R88, gsb0 ;  /* 0x61e00000105879f0 */ /* 0x000fe20008000858 */
[----:B------:R-:W-:Y:S01]  /*2eb0*/  UIADD3 UR16, UR4, 0x680, URZ ;  /* 0x0000068004107890 */ /* 0x000fe2000fffe03f */
[----:B------:R-:W-:Y:S01]  /*2ec0*/  UMOV UR17, 0x40000040 ;  /* 0x4000004000117882 */ /* 0x000fe20000000000 */
[----:B------:R-:W-:Y:S02]  /*2ed0*/  WARPGROUP.DEPBAR.LE gsb0, 0x0 ;  /* 0x00008000000079c5 */ /* 0x000fe40000010000 */
[----:B------:R-:W-:-:S07]  /*2ee0*/  WARPGROUP.ARRIVE ;  /* 0x00000000000079c5 */ /* 0x000fce0000000000 */
[----:B------:R-:W-:Y:S01]  /*2ef0*/  HGMMA.64x128x16.F32 R24, gdesc[UR16].tnspA.tnspB, R24, gsb0 ;  /* 0x61e00000101879f0 */ /* 0x000fe20008000818 */
[----:B------:R-:W-:Y:S02]  /*2f00*/  UIADD3 UR16, UR4, 0x100, URZ ;  /* 0x0000010004107890 */ /* 0x000fe4000fffe03f */
[----:B------:R-:W-:Y:S01]  /*2f10*/  UIADD3 UR18, UR10, 0x100, URZ ;  /* 0x000001000a127890 */ /* 0x000fe2000fffe03f */
[----:B------:R-:W-:Y:S01]  /*2f20*/  UMOV UR17, 0x40000040 ;  /* 0x4000004000117882 */ /* 0x000fe20000000000 */
[----:B------:R-:W-:Y:S01]  /*2f30*/  UMOV UR19, 0x40000040 ;  /* 0x4000004000137882 */ /* 0x000fe20000000000 */
[----:B------:R-:W-:Y:S02]  /*2f40*/  WARPGROUP.DEPBAR.LE gsb0, 0x0 ;  /* 0x00008000000079c5 */ /* 0x000fe40000010000 */
[----:B--2---:R-:W-:-:S06]  /*2f50*/  WARPGROUP.ARRIVE ;  /* 0x00000000000079c5 */ /* 0x004fcc0000000000 */
[----:B------:R-:W-:Y:S03]  /*2f60*/  HGMMA.64x128x16.F32 R152, gdesc[UR16].tnspA.tnspB, R152, gsb0 ;  /* 0x61e00000109879f0 */ /* 0x000fe60008000898 */
[----:B------:R-:W-:Y:S02]  /*2f70*/  WARPGROUP.DEPBAR.LE gsb0, 0x0 ;  /* 0x00008000000079c5 */ /* 0x000fe40000010000 */
[----:B------:R-:W-:Y:S01]  /*2f80*/  STL.64 [R1], R152 ;  /* 0x0000009801007387 */ /* 0x000fe20000100a00 */
[----:B------:R-:W-:Y:S01]  /*2f90*/  IMAD.MOV.U32 R2, RZ, RZ, R214 ;  /* 0x000000ffff027224 */ /* 0x000fe200078e00d6 */
[----:B------:R-:W-:Y:S01]  /*2fa0*/  MOV R23, R195 ;  /* 0x000000c300177202 */ /* 0x000fe20000000f00 */
[----:B------:R-:W-:Y:S01]  /*2fb0*/  IMAD.MOV.U32 R0, RZ, RZ, R215 ;  /* 0x000000ffff007224 */ /* 0x000fe200078e00d7 */
[----:B------:R1:W-:Y:S01]  /*2fc0*/  STL.64 [R1+0x8], R154 ;  /* 0x0000089a01007387 */ /* 0x0003e20000100a00 */
[----:B------:R-:W-:-:S02]  /*2fd0*/  IMAD.MOV.U32 R6, RZ, RZ, R212 ;  /* 0x000000ffff067224 */ /* 0x000fc400078e00d4 */
[----:B------:R-:W-:Y:S01]  /*2fe0*/  IMAD.MOV.U32 R3, RZ, RZ, R213 ;  /* 0x000000ffff037224 */ /* 0x000fe200078e00d5 */
[----:B------:R-:W2:Y:S01]  /*2ff0*/  LDL.LU.64 R214, [R1+0x270] ;  /* 0x0002700001d67983 */ /* 0x000ea20000300a00 */
[----:B------:R-:W-:Y:S02]  /*3000*/  IMAD.MOV.U32 R8, RZ, RZ, R210 ;  /* 0x000000ffff087224 */ /* 0x000fe400078e00d2 */
[----:B------:R-:W-:Y:S01]  /*3010*/  IMAD.MOV.U32 R7, RZ, RZ, R211 ;  /* 0x000000ffff077224 */ /* 0x000fe200078e00d3 */
[----:B------:R-:W2:Y:S01]  /*3020*/  LDL.LU.64 R212, [R1+0x268] ;  /* 0x0002680001d47983 */ /* 0x000ea20000300a00 */
[----:B------:R-:W-:Y:S02]  /*3030*/  IMAD.MOV.U32 R10, RZ, RZ, R208 ;  /* 0x000000ffff0a7224 */ /* 0x000fe400078e00d0 */
[----:B------:R-:W-:Y:S01]  /*3040*/  IMAD.MOV.U32 R9, RZ, RZ, R209 ;  /* 0x000000ffff097224 */ /* 0x000fe200078e00d1 */
[----:B------:R-:W2:Y:S01]  /*3050*/  LDL.LU.64 R210, [R1+0x260] ;  /* 0x0002600001d27983 */ /* 0x000ea20000300a00 */
        /* <DEDUP_REMOVED lines=75> */
[----:B------:R-:W-:-:S03]  /*3510*/  IMAD.MOV.U32 R4, RZ, RZ, R157 ;  /* 0x000000ffff047224 */ /* 0x000fc600078e009d */
[----:B------:R-:W2:Y:S04]  /*3520*/  LDL.LU.64 R158, [R1+0x190] ;  /* 0x00019000019e7983 */ /* 0x000ea80000300a00 */
[----:B------:R-:W2:Y:S04]  /*3530*/  LDL.LU.64 R156, [R1+0x188] ;  /* 0x00018800019c7983 */ /* 0x000ea80000300a00 */
[----:B-1----:R-:W2:Y:S04]  /*3540*/  LDL.LU.64 R154, [R1+0x180] ;  /* 0x00018000019a7983 */ /* 0x002ea80000300a00 */
[----:B------:R-:W2:Y:S01]  /*3550*/  LDL.LU.64 R152, [R1+0x178] ;  /* 0x0001780001987983 */ /* 0x000ea20000300a00 */
[----:B------:R-:W-:Y:S01]  /*3560*/  UIADD3 UR16, UR4, 0x300, URZ ;  /* 0x0000030004107890 */ /* 0x000fe2000fffe03f */
[----:B------:R-:W-:Y:S01]  /*3570*/  UMOV UR17, 0x40000040 ;  /* 0x4000004000117882 */ /* 0x000fe20000000000 */
[----:B--2---:R-:W-:-:S07]  /*3580*/  WARPGROUP.ARRIVE ;  /* 0x00000000000079c5 */ /* 0x004fce0000000000 */
[----:B------:R-:W-:Y:S01]  /*3590*/  HGMMA.64x128x16.F32 R152, gdesc[UR16].tnspA.tnspB, R152, gsb0 ;  /* 0x61e00000109879f0 */ /* 0x000fe20008000898 */
[----:B------:R-:W-:Y:S01]  /*35a0*/  UIADD3 UR16, UR4, 0x500, URZ ;  /* 0x0000050004107890 */ /* 0x000fe2000fffe03f */
[----:B------:R-:W-:Y:S01]  /*35b0*/  UMOV UR17, 0x40000040 ;  /* 0x4000004000117882 */ /* 0x000fe20000000000 */
        /* <DEDUP_REMOVED lines=15> */
[----:B-1----:R-:W2:Y:S04]  /*36b0*/  LDL.LU R188, [R1] ;  /* 0x0000000001bc7983 */ /* 0x002ea80000300800 */
[----:B------:R-:W2:Y:S04]  /*36c0*/  LDL.LU R189, [R1+0x4] ;  /* 0x0000040001bd7983 */ /* 0x000ea80000300800 */
[----:B------:R-:W2:Y:S04]  /*36d0*/  LDL.LU R190, [R1+0x8] ;  /* 0x0000080001be7983 */ /* 0x000ea80000300800 */
[----:B------:R-:W2:Y:S01]  /*36e0*/  LDL.LU R191, [R1+0xc] ;  /* 0x00000c0001bf7983 */ /* 0x000ea20000300800 */
[----:B------:R-:W-:-:S06]  /*36f0*/  WARPGROUP.ARRIVE ;  /* 0x00000000000079c5 */ /* 0x000fcc0000000000 */
[----:B------:R-:W-:Y:S01]  /*3700*/  HGMMA.64x128x16.F32 R88, gdesc[UR16].tnspA.tnspB, R88, gsb0 ;  /* 0x61e00000105879f0 */ /* 0x000fe20008000858 */
[----:B------:R-:W-:Y:S01]  /*3710*/  UIADD3 UR16, UR4, 0x700, URZ ;  /* 0x0000070004107890 */ /* 0x000fe2000fffe03f */
[----:B------:R-:W-:Y:S01]  /*3720*/  UMOV UR17, 0x40000040 ;  /* 0x4000004000117882 */ /* 0x000fe20000000000 */
        /* <DEDUP_REMOVED lines=10> */
[----:B------:R-:W-:Y:S01]  /*37d0*/  IMAD.MOV.U32 R205, RZ, RZ, R241 ;  /* 0x000000ffffcd7224 */ /* 0x000fe200078e00f1 */
[----:B------:R-:W-:-:S02]  /*37e0*/  WARPGROUP.DEPBAR.LE gsb0, 0x0 ;  /* 0x00008000000079c5 */ /* 0x000fc40000010000 */
[----:B------:R-:W-:-:S06]  /*37f0*/  WARPGROUP.ARRIVE ;  /* 0x00000000000079c5 */ /* 0x000fcc0000000000 */
[----:B------:R-:W-:Y:S01]  /*3800*/  HGMMA.64x128x16.F32 R24, gdesc[UR16].tnspA.tnspB, R24, gsb0 ;  /* 0x61e00000101879f0 */ /* 0x000fe20008000818 */
        /* <DEDUP_REMOVED lines=8> */
[----:B------:R-:W-:Y:S01]  /*3890*/  IMAD.MOV.U32 R214, RZ, RZ, R232 ;  /* 0x000000ffffd67224 */ /* 0x000fe200078e00e8 */
[----:B------:R-:W-:Y:S01]  /*38a0*/  MOV R232, R22 ;  /* 0x0000001600e87202 */ /* 0x000fe20000000f00 */
        /* <DEDUP_REMOVED lines=15> */
[----:B------:R-:W-:Y:S01]  /*39a0*/  UIADD3 UR16, UR4, 0x180, URZ ;  /* 0x0000018004107890 */ /* 0x000fe2000fffe03f */
[----:B------:R-:W-:Y:S01]  /*39b0*/  IMAD.MOV.U32 R231, RZ, RZ, R23 ;  /* 0x000000ffffe77224 */ /* 0x000fe200078e0017 */
[----:B------:R-:W-:Y:S01]  /*39c0*/  UIADD3 UR18, UR10, 0x180, URZ ;  /* 0x000001800a127890 */ /* 0x000fe2000fffe03f */
[----:B------:R-:W-:Y:S01]  /*39d0*/  IMAD.MOV.U32 R233, RZ, RZ, R21 ;  /* 0x000000ffffe97224 */ /* 0x000fe200078e0015 */
[----:B------:R-:W-:Y:S01]  /*39e0*/  UMOV UR17, 0x40000040 ;  /* 0x4000004000117882 */ /* 0x000fe20000000000 */
[----:B------:R-:W-:Y:S01]  /*39f0*/  IMAD.MOV.U32 R234, RZ, RZ, R20 ;  /* 0x000000ffffea7224 */ /* 0x000fe200078e0014 */
[----:B------:R-:W-:Y:S01]  /*3a00*/  UMOV UR19, 0x40000040 ;  /* 0x4000004000137882 */ /* 0x000fe20000000000 */
[----:B------:R-:W-:Y:S01]  /*3a10*/  IMAD.MOV.U32 R235, RZ, RZ, R19 ;  /* 0x000000ffffeb7224 */ /* 0x000fe200078e0013 */
[----:B------:R1:W5:Y:S01]  /*3a20*/  LDL.LU R5, [R1+0x174] ;  /* 0x0001740001057983 */ /* 0x0003620000300800 */
[----:B------:R-:W-:-:S02]  /*3a30*/  IMAD.MOV.U32 R236, RZ, RZ, R18 ;  /* 0x000000ffffec7224 */ /* 0x000fc400078e0012 */
[----:B------:R-:W-:Y:S01]  /*3a40*/  IMAD.MOV.U32 R237, RZ, RZ, R17 ;  /* 0x000000ffffed7224 */ /* 0x000fe200078e0011 */
[----:B------:R1:W5:Y:S01]  /*3a50*/  LDL.LU R4, [R1+0x170] ;  /* 0x0001700001047983 */ /* 0x0003620000300800 */
[----:B------:R-:W-:Y:S02]  /*3a60*/  IMAD.MOV.U32 R238, RZ, RZ, R16 ;  /* 0x000000ffffee7224 */ /* 0x000fe400078e0010 */
[----:B------:R-:W-:Y:S02]  /*3a70*/  IMAD.MOV.U32 R239, RZ, RZ, R15 ;  /* 0x000000ffffef7224 */ /* 0x000fe400078e000f */
[----:B------:R-:W-:Y:S01]  /*3a80*/  IMAD.MOV.U32 R240, RZ, RZ, R14 ;  /* 0x000000fffff07224 */ /* 0x000fe200078e000e */
[----:B------:R-:W-:-:S05]  /*3a90*/  WARPGROUP.DEPBAR.LE gsb0, 0x0 ;  /* 0x00008000000079c5 */ /* 0x000fca0000010000 */
[----:B--2---:R-:W-:-:S06]  /*3aa0*/  WARPGROUP.ARRIVE ;  /* 0x00000000000079c5 */ /* 0x004fcc0000000000 */
        /* <DEDUP_REMOVED lines=34> */
[----:B--2---:R-:W2:Y:S04]  /*3cd0*/  LDL.LU.64 R214, [R1+0x168] ;  /* 0x0001680001d67983 */ /* 0x004ea80000300a00 */
        /* <DEDUP_REMOVED lines=20> */
[----:B------:R-:W-:-:S07]  /*3e20*/  WARPGROUP.ARRIVE ;  /* 0x00000000000079c5 */ /* 0x000fce0000000000 */
[----:B------:R-:W-:Y:S01]  /*3e30*/  HGMMA.64x128x16.F32 R88, gdesc[UR16].tnspA.tnspB, R88, gsb0 ;  /* 0x61e00000105879f0 */ /* 0x000fe20008000858 */
[----:B------:R-:W-:Y:S01]  /*3e40*/  UIADD3 UR16, UR4, 0x780, URZ ;  /* 0x0000078004107890 */ /* 0x000fe2000fffe03f */
[----:B------:R-:W-:Y:S02]  /*3e50*/  UMOV UR17, 0x40000040 ;  /* 0x4000004000117882 */ /* 0x000fe40000000000 */
[----:B------:R-:W-:Y:S01]  /*3e60*/  UMOV UR4, 0x1 ;  /* 0x0000000100047882 */ /* 0x000fe20000000000 */
[----:B------:R-:W-:Y:S02]  /*3e70*/  WARPGROUP.DEPBAR.LE gsb0, 0x0 ;  /* 0x00008000000079c5 */ /* 0x000fe40000010000 */
[----:B------:R-:W-:-:S06]  /*3e80*/  WARPGROUP.ARRIVE ;  /* 0x00000000000079c5 */ /* 0x000fcc0000000000 */
[----:B-1----:R-:W-:Y:S03]  /*3e90*/  HGMMA.64x128x16.F32 R24, gdesc[UR16].tnspA.tnspB, R24, gsb0 ;  /* 0x61e00000101879f0 */ /* 0x002fe60008000818 */
[----:B------:R-:W-:Y:S02]  /*3ea0*/  WARPGROUP.DEPBAR.LE gsb0, 0x0 ;  /* 0x00008000000079c5 */ /* 0x000fe40000010000 */
.L_x_14:
[----:B------:R-:W-:-:S04]  /*3eb0*/  UISETP.LT.AND UP0, UPT, UR25, 0x1, UPT ;  /* 0x000000011900788c */ /* 0x000fc8000bf01270 */
[----:B------:R-:W-:-:S04]  /*3ec0*/  USEL UR5, UR25, 0x1, UP0 ;  /* 0x0000000119057887 */ /* 0x000fc80008000000 */
[----:B------:R-:W-:-:S04]  /*3ed0*/  UIADD3 UR10, -UR5, UR25, URZ ;  /* 0x00000019050a7290 */ /* 0x000fc8000fffe13f */
[----:B------:R-:W-:-:S06]  /*3ee0*/  UISETP.GE.AND UP0, UPT, UR10, 0x1, UPT ;  /* 0x000000010a00788c */ /* 0x000fcc000bf06270 */
[----:B------:R-:W-:-:S13]  /*3ef0*/  PLOP3.LUT P0, PT, PT, PT, UP0, 0x80, 0x0 ;  /* 0x000000000000781c */ /* 0x000fda0003f0f008 */
[----:B------:R-:W-:Y:S05]  /*3f00*/  @!P0 BRA `(.L_x_17) ;  /* 0x0000002800a08947 */ /* 0x000fea0003800000 */
[----:B------:R-:W-:Y:S01]  /*3f10*/  IMAD.MOV.U32 R3, RZ, RZ, RZ ;  /* 0x000000ffff037224 */ /* 0x000fe200078e00ff */
[----:B------:R-:W-:Y:S02]  /*3f20*/  ULOP3.LUT UR9, UR6, 0x1, URZ, 0xfc, !UPT ;  /* 0x0000000106097892 */ /* 0x000fe4000f8efc3f */
[----:B------:R-:W-:Y:S01]  /*3f30*/  UISETP.NE.U32.AND UP0, UPT, UR4, URZ, UPT ;  /* 0x0000003f0400728c */ /* 0x000fe2000bf05070 */
[----:B------:R-:W-:-:S10]  /*3f40*/  UMOV UR5, URZ ;  /* 0x0000003f00057c82 */ /* 0x000fd40008000000 */
.L_x_22:
[----:B------:R-:W-:-:S06]  /*3f50*/  UISETP.NE.AND UP1, UPT, UR9, 0x3, UPT ;  /* 0x000000030900788c */ /* 0x000fcc000bf25270 */
[----:B------:R-:W-:-:S13]  /*3f60*/  PLOP3.LUT P1, PT, PT, PT, UP1, 0x80, 0x0 ;  /* 0x000000000000781c */ /* 0x000fda0003f2f018 */
[----:B------:R-:W-:Y:S05]  /*3f70*/  @!P1 BRA `(.L_x_18) ;  /* 0x0000000000049947 */ /* 0x000fea0003800000 */
[----:B------:R-:W-:Y:S01]  /*3f80*/  BPT.TRAP 0x1 ;  /* 0x000000040000795c */ /* 0x000fe20000300000 */
.L_x_18:
[----:B------:R-:W1:Y:S01]  /*3f90*/  S2UR UR12, SR_CgaCtaId ;  /* 0x00000000000c79c3 */ /* 0x000e620000008800 */
[----:B------:R-:W-:Y:S01]  /*3fa0*/  UMOV UR11, 0x400 ;  /* 0x00000400000b7882 */ /* 0x000fe20000000000 */
[----:B------:R-:W-:Y:S01]  /*3fb0*/  SHF.L.U32 R2, R3, 0x1f, RZ ;  /* 0x0000001f03027819 */ /* 0x000fe200000006ff */
[----:B-1----:R-:W-:-:S04]  /*3fc0*/  ULEA UR11, UR12, UR11, 0x18 ;  /* 0x0000000b0c0b7291 */ /* 0x002fc8000f8ec03f */
[----:B------:R-:W-:-:S12]  /*3fd0*/  ULEA UR12, UR4, UR11, 0x3 ;  /* 0x0000000b040c7291 */ /* 0x000fd8000f8e183f */
.L_x_19:
[----:B-1----:R-:W-:-:S04]  /*3fe0*/  IMAD.U32 R0, RZ, RZ, UR12 ;  /* 0x0000000cff007e24 */ /* 0x002fc8000f8e00ff */
[----:B------:R1:W2:Y:S03]  /*3ff0*/  SYNCS.PHASECHK.TRANS64.TRYWAIT P0, [R0+URZ+0x30000], R2 ;  /* 0x03000002000075a7 */ /* 0x0002a6000800017f */
[----:B--2---:R-:W-:Y:S05]  /*4000*/  @!P0 NANOSLEEP.SYNCS 0x989680 ;  /* 0x009896800000895d */ /* 0x004fea0003900000 */
[----:B------:R-:W2:Y:S02]  /*4010*/  @!P0 SYNCS.PHASECHK.TRANS64 P0, [R0+URZ+0x30000], R2 ;  /* 0x03000002000085a7 */ /* 0x000ea4000800007f */
[----:B--2---:R-:W-:Y:S05]  /*4020*/  @!P0 BRA `(.L_x_19) ;  /* 0xfffffffc00ec8947 */ /* 0x004fea000383ffff */
        /* <DEDUP_REMOVED lines=32> */
[----:B--2---:R-:W2:Y:S04]  /*4230*/  LDL.LU.64 R24, [R1] ;  /* 0x0000000001187983 */ /* 0x004ea80000300a00 */
        /* <DEDUP_REMOVED lines=33> */
[----:B------:R-:W-:-:S02]  /*4450*/  UMOV UR19, 0x40000040 ;  /* 0x4000004000137882 */ /* 0x000fc40000000000 */
[----:B------:R-:W-:Y:S01]  /*4460*/  USHF.R.U32.HI UR14, URZ, 0x4, UR12 ;  /* 0x000000043f0e7899 */ /* 0x000fe2000801160c */
[----:B-----5:R-:W-:Y:S01]  /*4470*/  STL [R1+0x178], R5 ;  /* 0x0001780501007387 */ /* 0x020fe20000100800 */
[----:B------:R-:W-:Y:S02]  /*4480*/  USHF.R.U32.HI UR12, URZ, 0x4, UR11 ;  /* 0x000000043f0c7899 */ /* 0x000fe4000801160b */
[----:B------:R-:W-:Y:S01]  /*4490*/  ULOP3.LUT UR14, UR14, 0x3fff, URZ, 0xc0, !UPT ;  /* 0x00003fff0e0e7892 */ /* 0x000fe2000f8ec03f */
[----:B------:R3:W-:Y:S01]  /*44a0*/  STL [R1+0x174], R4 ;  /* 0x0001740401007387 */ /* 0x0007e20000100800 */
[----:B------:R-:W-:Y:S02]  /*44b0*/  ULOP3.LUT UR12, UR12, 0x3fff, URZ, 0xc0, !UPT ;  /* 0x00003fff0c0c7892 */ /* 0x000fe4000f8ec03f */
[----:B------:R-:W-:Y:S01]  /*44c0*/  ULOP3.LUT UR16, UR14, 0x2000000, URZ, 0xfc, !UPT ;  /* 0x020000000e107892 */ /* 0x000fe2000f8efc3f */
[----:B------:R4:W-:Y:S01]  /*44d0*/  STL [R1+0x170], R3 ;  /* 0x0001700301007387 */ /* 0x0009e20000100800 */
[----:B------:R-:W-:-:S02]  /*44e0*/  ULEA UR14, UR4, UR12, 0xb ;  /* 0x0000000c040e7291 */ /* 0x000fc4000f8e583f */
[----:B------:R-:W-:-:S05]  /*44f0*/  ULEA UR12, UR4, UR16, 0xa ;  /* 0x00000010040c7291 */ /* 0x000fca000f8e503f */
[----:B------:R-:W-:Y:S02]  /*4500*/  UMOV UR16, UR14 ;  /* 0x0000000e00107c82 */ /* 0x000fe40008000000 */
[----:B------:R-:W-:Y:S01]  /*4510*/  UMOV UR18, UR12 ;  /* 0x0000000c00127c82 */ /* 0x000fe20008000000 */
[----:B--2---:R-:W-:-:S06]  /*4520*/  WARPGROUP.ARRIVE ;  /* 0x00000000000079c5 */ /* 0x004fcc0000000000 */
[----:B------:R-:W-:Y:S01]  /*4530*/  HGMMA.64x128x16.F32 R24, gdesc[UR16].tnspA.tnspB, R24, UP0, gsb0 ;  /* 0x61e00000101879f0 */ /* 0x000fe2000b800818 */
[----:B------:R-:W-:Y:S01]  /*4540*/  UIADD3 UR16, UR14, 0x200, URZ ;  /* 0x000002000e107890 */ /* 0x000fe2000fffe03f */
[----:B------:R-:W-:Y:S01]  /*4550*/  UMOV UR17, 0x40000040 ;  /* 0x4000004000117882 */ /* 0x000fe20000000000 */
[----:B------:R-:W-:Y:S02]  /*4560*/  WARPGROUP.DEPBAR.LE gsb0, 0x0 ;  /* 0x00008000000079c5 */ /* 0x000fe40000010000 */
[----:B------:R-:W-:Y:S01]  /*4570*/  STL.64 [R1], R24 ;  /* 0x0000001801007387 */ /* 0x000fe20000100a00 */
[----:B-1----:R-:W-:Y:S01]  /*4580*/  IMAD.MOV.U32 R2, RZ, RZ, R86 ;  /* 0x000000ffff027224 */ /* 0x002fe200078e0056 */
[----:B------:R-:W-:Y:S01]  /*4590*/  WARPGROUP.ARRIVE ;  /* 0x00000000000079c5 */ /* 0x000fe20000000000 */
[----:B------:R-:W-:Y:S01]  /*45a0*/  IMAD.MOV.U32 R0, RZ, RZ, R87 ;  /* 0x000000ffff007224 */ /* 0x000fe200078e0057 */
[----:B------:R1:W-:Y:S01]  /*45b0*/  STL.64 [R1+0x8], R26 ;  /* 0x0000081a01007387 */ /* 0x0003e20000100a00 */
[----:B---3--:R-:W-:Y:S01]  /*45c0*/  IMAD.MOV.U32 R4, RZ, RZ, R84 ;  /* 0x000000ffff047224 */ /* 0x008fe200078e0054 */
[----:B------:R-:W-:Y:S01]  /*45d0*/  MOV R216, R52 ;  /* 0x0000003400d87202 */ /* 0x000fe20000000f00 */
[----:B----4-:R-:W-:Y:S01]  /*45e0*/  IMAD.MOV.U32 R3, RZ, RZ, R85 ;  /* 0x000000ffff037224 */ /* 0x010fe200078e0055 */
[----:B------:R-:W2:Y:S01]  /*45f0*/  LDL.LU.64 R86, [R1+0x3e8] ;  /* 0x0003e80001567983 */ /* 0x000ea20000300a00 */
[----:B------:R-:W-:Y:S01]  /*4600*/  IMAD.MOV.U32 R6, RZ, RZ, R82 ;  /* 0x000000ffff067224 */ /* 0x000fe200078e0052 */
[----:B------:R-:W-:Y:S01]  /*4610*/  HGMMA.64x128x16.F32 R152, gdesc[UR16].tnspA.tnspB, R152, UP0, gsb0 ;  /* 0x61e00000109879f0 */ /* 0x000fe2000b800898 */
        /* <DEDUP_REMOVED lines=80> */
[----:B------:R-:W-:-:S03]  /*4b20*/  IMAD.MOV.U32 R251, RZ, RZ, R29 ;  /* 0x000000fffffb7224 */ /* 0x000fc600078e001d */
[----:B------:R-:W2:Y:S04]  /*4b30*/  LDL.LU.64 R30, [R1+0x308] ;  /* 0x00030800011e7983 */ /* 0x000ea80000300a00 */
[----:B------:R-:W2:Y:S04]  /*4b40*/  LDL.LU.64 R28, [R1+0x300] ;  /* 0x00030000011c7983 */ /* 0x000ea80000300a00 */
[----:B-1----:R-:W2:Y:S04]  /*4b50*/  LDL.LU.64 R26, [R1+0x2f8] ;  /* 0x0002f800011a7983 */ /* 0x002ea80000300a00 */
[----:B------:R-:W2:Y:S01]  /*4b60*/  LDL.LU.64 R24, [R1+0x2f0] ;  /* 0x0002f00001187983 */ /* 0x000ea20000300a00 */
[----:B------:R-:W-:-:S03]  /*4b70*/  WARPGROUP.DEPBAR.LE gsb0, 0x0 ;  /* 0x00008000000079c5 */ /* 0x000fc60000010000 */
        /* <DEDUP_REMOVED lines=14> */
[----:B-1----:R-:W3:Y:S04]  /*4c60*/  LDL.LU R188, [R1] ;  /* 0x0000000001bc7983 */ /* 0x002ee80000300800 */
[----:B------:R-:W3:Y:S04]  /*4c70*/  LDL.LU R189, [R1+0x4] ;  /* 0x0000040001bd7983 */ /* 0x000ee80000300800 */
[----:B------:R-:W3:Y:S04]  /*4c80*/  LDL.LU R190, [R1+0x8] ;  /* 0x0000080001be7983 */ /* 0x000ee80000300800 */
[----:B------:R-:W3:Y:S01]  /*4c90*/  LDL.LU R191, [R1+0xc] ;  /* 0x00000c0001bf7983 */ /* 0x000ee20000300800 */
[----:B------:R-:W-:Y:S01]  /*4ca0*/  UIADD3 UR16, UR14, 0x400, URZ ;  /* 0x000004000e107890 */ /* 0x000fe2000fffe03f */
[----:B------:R-:W-:Y:S01]  /*4cb0*/  WARPGROUP.ARRIVE ;  /* 0x00000000000079c5 */ /* 0x000fe20000000000 */
[----:B------:R-:W-:-:S07]  /*4cc0*/  UMOV UR17, 0x40000040 ;  /* 0x4000004000117882 */ /* 0x000fce0000000000 */
[----:B------:R-:W-:Y:S01]  /*4cd0*/  HGMMA.64x128x16.F32 R88, gdesc[UR16].tnspA.tnspB, R88, UP0, gsb0 ;  /* 0x61e00000105879f0 */ /* 0x000fe2000b800858 */
[----:B------:R-:W-:Y:S01]  /*4ce0*/  UIADD3 UR16, UR14, 0x600, URZ ;  /* 0x000006000e107890 */ /* 0x000fe2000fffe03f */
[----:B------:R-:W-:Y:S01]  /*4cf0*/  UMOV UR17, 0x40000040 ;  /* 0x4000004000117882 */ /* 0x000fe20000000000 */
[----:B------:R-:W-:Y:S01]  /*4d00*/  IMAD.MOV.U32 R193, RZ, RZ, R251 ;  /* 0x000000ffffc17224 */ /* 0x000fe200078e00fb */
[----:B------:R-:W-:Y:S01]  /*4d10*/  MOV R202, R242 ;  /* 0x000000f200ca7202 */ /* 0x000fe20000000f00 */
        /* <DEDUP_REMOVED lines=11> */
[----:B--2---:R-:W-:-:S06]  /*4dd0*/  WARPGROUP.ARRIVE ;  /* 0x00000000000079c5 */ /* 0x004fcc0000000000 */
[----:B------:R-:W-:Y:S01]  /*4de0*/  HGMMA.64x128x16.F32 R24, gdesc[UR16].tnspA.tnspB, R24, UP0, gsb0 ;  /* 0x61e00000101879f0 */ /* 0x000fe2000b800818 */
        /* <DEDUP_REMOVED lines=34> */
[----:B------:R-:W-:Y:S01]  /*5010*/  IMAD.MOV.U32 R251, RZ, RZ, R0 ;  /* 0x000000fffffb7224 */ /* 0x000fe200078e0000 */
[----:B------:R-:W-:Y:S02]  /*5020*/  UIADD3 UR16, UR14, 0x80, URZ ;  /* 0x000000800e107890 */ /* 0x000fe4000fffe03f */
[----:B------:R-:W-:Y:S01]  /*5030*/  UIADD3 UR18, UR12, 0x80, URZ ;  /* 0x000000800c127890 */ /* 0x000fe2000fffe03f */
[----:B------:R-:W-:Y:S01]  /*5040*/  UMOV UR17, 0x40000040 ;  /* 0x4000004000117882 */ /* 0x000fe20000000000 */
[----:B------:R-:W-:Y:S01]  /*5050*/  UMOV UR19, 0x40000040 ;  /* 0x4000004000137882 */ /* 0x000fe20000000000 */
[----:B------:R-:W-:-:S02]  /*5060*/  WARPGROUP.DEPBAR.LE gsb0, 0x0 ;  /* 0x00008000000079c5 */ /* 0x000fc40000010000 */
[----:B---3--:R-:W-:-:S06]  /*5070*/  WARPGROUP.ARRIVE ;  /* 0x00000000000079c5 */ /* 0x008fcc0000000000 */
        /* <DEDUP_REMOVED lines=135> */
[----:B------:R-:W-:Y:S02]  /*58f0*/  IMAD.MOV.U32 R2, RZ, RZ, R214 ;  /* 0x000000ffff027224 */ /* 0x000fe400078e00d6 */
[----:B------:R-:W-:Y:S01]  /*5900*/  IMAD.MOV.U32 R0, RZ, RZ, R215 ;  /* 0x000000ffff007224 */ /* 0x000fe200078e00d7 */
[----:B------:R1:W-:Y:S01]  /*5910*/  STL.64 [R1+0x8], R154 ;  /* 0x0000089a01007387 */ /* 0x0003e20000100a00 */
[----:B------:R-:W-:Y:S01]  /*5920*/  IMAD.MOV.U32 R7, RZ, RZ, R212 ;  /* 0x000000ffff077224 */ /* 0x000fe200078e00d4 */
[----:B------:R-:W-:Y:S01]  /*5930*/  MOV R8, R211 ;  /* 0x000000d300087202 */ /* 0x000fe20000000f00 */
        /* <DEDUP_REMOVED lines=83> */
[----:B------:R-:W2:Y:S04]  /*5e70*/  LDL.LU.64 R160, [R1+0x1a0] ;  /* 0x0001a00001a07983 */ /* 0x000ea80000300a00 */
        /* <DEDUP_REMOVED lines=35> */
[----:B------:R-:W-:Y:S01]  /*60b0*/  IMAD.MOV.U32 R198, RZ, RZ, R249 ;  /* 0x000000ffffc67224 */ /* 0x000fe200078e00f9 */
[----:B------:R-:W-:Y:S01]  /*60c0*/  MOV R249, R6 ;  /* 0x0000000600f97202 */ /* 0x000fe20000000f00 */
        /* <DEDUP_REMOVED lines=47> */
[----:B------:R-:W-:Y:S01]  /*63c0*/  IMAD.MOV.U32 R239, RZ, RZ, R16 ;  /* 0x000000ffffef7224 */ /* 0x000fe200078e0010 */
[----:B------:R1:W5:Y:S01]  /*63d0*/  LDL.LU R3, [R1+0x170] ;  /* 0x0001700001037983 */ /* 0x0003620000300800 */
        /* <DEDUP_REMOVED lines=61> */
[----:B------:R-:W-:Y:S01]  /*67b0*/  UMOV UR17, 0x40000040 ;  /* 0x4000004000117882 */ /* 0x000fe20000000000 */
[----:B------:R-:W-:Y:S02]  /*67c0*/  WARPGROUP.DEPBAR.LE gsb0, 0x0 ;  /* 0x00008000000079c5 */ /* 0x000fe40000010000 */
[----:B------:R-:W-:-:S07]  /*67d0*/  WARPGROUP.ARRIVE ;  /* 0x00000000000079c5 */ /* 0x000fce0000000000 */
[----:B------:R-:W-:Y:S03]  /*67e0*/  HGMMA.64x128x16.F32 R24, gdesc[UR16].tnspA.tnspB, R24, gsb0 ;  /* 0x61e00000101879f0 */ /* 0x000fe60008000818 */
[----:B------:R-:W-:Y:S02]  /*67f0*/  WARPGROUP.DEPBAR.LE gsb0, 0x0 ;  /* 0x00008000000079c5 */ /* 0x000fe40000010000 */
[----:B-1----:R-:W-:Y:S05]  /*6800*/  @!P1 BRA `(.L_x_20) ;  /* 0x0000000000049947 */ /* 0x002fea0003800000 */
[----:B------:R-:W-:Y:S01]  /*6810*/  BPT.TRAP 0x1 ;  /* 0x000000040000795c */ /* 0x000fe20000300000 */
.L_x_20:
[----:B-----5:R-:W-:Y:S01]  /*6820*/  ISETP.NE.AND P0, PT, R4, RZ, PT ;  /* 0x000000ff0400720c */ /* 0x020fe20003f05270 */
[----:B------:R-:W-:Y:S01]  /*6830*/  IMAD.U32 R0, RZ, RZ, UR5 ;  /* 0x00000005ff007e24 */ /* 0x000fe2000f8e00ff */
[----:B------:R-:W-:-:S11]  /*6840*/  UISETP.GT.U32.AND UP0, UPT, UR6, 0x1, UPT ;  /* 0x000000010600788c */ /* 0x000fd6000bf04070 */
[----:B------:R-:W-:-:S05]  /*6850*/  @P0 LEA R0, R0, UR11, 0x3 ;  /* 0x0000000b00000c11 */ /* 0x000fca000f8e18ff */
[----:B------:R-:W-:-:S05]  /*6860*/  @P0 VIADD R0, R0, 0x30020 ;  /* 0x0003002000000836 */ /* 0x000fca0000000000 */
[----:B------:R-:W-:-:S04]  /*6870*/  @P0 PRMT R0, R5, 0x654, R0 ;  /* 0x0000065405000816 */ /* 0x000fc80000000000 */
[----:B------:R1:W-:Y:S01]  /*6880*/  @P0 SYNCS.ARRIVE.TRANS64.RED.A1T0 RZ, [R0+URZ], RZ ;  /* 0x000000ff00ff09a7 */ /* 0x0003e2000810043f */
[----:B------:R-:W-:-:S13]  /*6890*/  PLOP3.LUT P0, PT, PT, PT, UP0, 0x80, 0x0 ;  /* 0x000000000000781c */ /* 0x000fda0003f0f008 */
[----:B-1----:R-:W-:Y:S05]  /*68a0*/  @P0 BRA `(.L_x_21) ;  /* 0x0000000000040947 */ /* 0x002fea0003800000 */
[----:B------:R-:W-:Y:S01]  /*68b0*/  BPT.TRAP 0x1 ;  /* 0x000000040000795c */ /* 0x000fe20000300000 */
.L_x_21:
[----:B------:R-:W-:Y:S02]  /*68c0*/  UISETP.GT.AND UP2, UPT, UR10, 0x1, UPT ;  /* 0x000000010a00788c */ /* 0x000fe4000bf44270 */
[----:B------:R-:W-:Y:S02]  /*68d0*/  UIADD3 UR4, UR4, 0x1, URZ ;  /* 0x0000000104047890 */ /* 0x000fe4000fffe03f */
[----:B------:R-:W-:Y:S02]  /*68e0*/  UIADD3 UR5, UR5, 0x1, URZ ;  /* 0x0000000105057890 */ /* 0x000fe4000fffe03f */
[----:B------:R-:W-:Y:S01]  /*68f0*/  PLOP3.LUT P0, PT, PT, PT, UP2, 0x80, 0x0 ;  /* 0x000000000000781c */ /* 0x000fe20003f0f028 */
[----:B------:R-:W-:Y:S02]  /*6900*/  UISETP.NE.AND UP0, UPT, UR4, 0x4, UPT ;  /* 0x000000040400788c */ /* 0x000fe4000bf05270 */
[----:B------:R-:W-:Y:S02]  /*6910*/  UISETP.NE.AND UP1, UPT, UR5, 0x4, UPT ;  /* 0x000000040500788c */ /* 0x000fe4000bf25270 */
[----:B------:R-:W-:-:S02]  /*6920*/  USEL UR11, URZ, 0x1, UP0 ;  /* 0x000000013f0b7887 */ /* 0x000fc40008000000 */
[----:B------:R-:W-:Y:S02]  /*6930*/  USEL UR4, UR4, URZ, UP0 ;  /* 0x0000003f04047287 */ /* 0x000fe40008000000 */
[----:B------:R-:W-:Y:S02]  /*6940*/  UIADD3 UR10, UR10, -0x1, URZ ;  /* 0xffffffff0a0a7890 */ /* 0x000fe4000fffe03f */
[----:B------:R-:W-:Y:S01]  /*6950*/  USEL UR5, UR5, URZ, UP1 ;  /* 0x0000003f05057287 */ /* 0x000fe20008800000 */
[----:B------:R-:W-:Y:S01]  /*6960*/  LOP3.LUT R3, R3, UR11, RZ, 0x3c, !PT ;  /* 0x0000000b03037c12 */ /* 0x000fe2000f8e3cff */
[----:B------:R-:W-:Y:S01]  /*6970*/  UPLOP3.LUT UP0, UPT, UPT, UPT, UPT, 0x80, 0x0 ;  /* 0x000000000000789c */ /* 0x000fe20003f0f070 */
[----:B------:R-:W-:Y:S10]  /*6980*/  @P0 BRA `(.L_x_22) ;  /* 0xffffffd400700947 */ /* 0x000ff4000383ffff */
.L_x_17:
[----:B------:R-:W1:Y:S02]  /*6990*/  LDC R0, c[0x0][0x294] ;  /* 0x0000a500ff007b82 */ /* 0x000e640000000800 */
[----:B-1----:R-:W-:-:S13]  /*69a0*/  ISETP.GE.AND P0, PT, R0, 0x1, PT ;  /* 0x000000010000780c */ /* 0x002fda0003f06270 */
[----:B------:R-:W-:Y:S05]  /*69b0*/  @!P0 BRA `(.L_x_23) ;  /* 0x00000000006c8947 */ /* 0x000fea0003800000 */
[----:B------:R-:W-:-:S04]  /*69c0*/  ULOP3.LUT UR4, UR6, 0x1, URZ, 0xfc, !UPT ;  /* 0x0000000106047892 */ /* 0x000fc8000f8efc3f */
[----:B------:R-:W-:-:S06]  /*69d0*/  UISETP.NE.AND UP0, UPT, UR4, 0x3, UPT ;  /* 0x000000030400788c */ /* 0x000fcc000bf05270 */
[----:B------:R-:W-:-:S13]  /*69e0*/  PLOP3.LUT P0, PT, PT, PT, UP0, 0x80, 0x0 ;  /* 0x000000000000781c */ /* 0x000fda0003f0f008 */
[----:B------:R-:W-:Y:S05]  /*69f0*/  @!P0 BRA `(.L_x_24) ;  /* 0x0000000000048947 */ /* 0x000fea0003800000 */
[----:B------:R-:W-:Y:S01]  /*6a00*/  BPT.TRAP 0x1 ;  /* 0x000000040000795c */ /* 0x000fe20000300000 */
.L_x_24:
[----:B-----5:R-:W-:Y:S01]  /*6a10*/  ISETP.NE.AND P0, PT, R4, RZ, PT ;  /* 0x000000ff0400720c */ /* 0x020fe20003f05270 */
[----:B------:R-:W-:-:S12]  /*6a20*/  BSSY B0, `(.L_x_25) ;  /* 0x0000010000007945 */ /* 0x000fd80003800000 */
[----:B------:R-:W-:Y:S05]  /*6a30*/  @!P0 BRA `(.L_x_26) ;  /* 0x0000000000388947 */ /* 0x000fea0003800000 */
[----:B------:R-:W1:Y:S01]  /*6a40*/  S2R R3, SR_CgaCtaId ;  /* 0x0000000000037919 */ /* 0x000e620000008800 */
[----:B------:R-:W-:-:S05]  /*6a50*/  VIADD R0, R0, 0x3f ;  /* 0x0000003f00007836 */ /* 0x000fca0000000000 */
[----:B------:R-:W-:-:S04]  /*6a60*/  SHF.R.S32.HI R2, RZ, 0x1f, R0 ;  /* 0x0000001fff027819 */ /* 0x000fc80000011400 */
[----:B------:R-:W-:-:S04]  /*6a70*/  LEA.HI R0, R2, R0, RZ, 0x6 ;  /* 0x0000000002007211 */ /* 0x000fc800078f30ff */
[----:B------:R-:W-:-:S04]  /*6a80*/  SHF.R.S32.HI R0, RZ, 0x6, R0 ;  /* 0x00000006ff007819 */ /* 0x000fc80000011400 */
[----:B------:R-:W-:-:S05]  /*6a90*/  VIMNMX R2, R0, 0x1, PT ;  /* 0x0000000100027848 */ /* 0x000fca0003fe0100 */
[----:B------:R-:W-:Y:S01]  /*6aa0*/  IMAD.IADD R0, R0, 0x1, -R2 ;  /* 0x0000000100007824 */ /* 0x000fe200078e0a02 */
[----:B------:R-:W-:-:S03]  /*6ab0*/  MOV R2, 0x400 ;  /* 0x0000040000027802 */ /* 0x000fc60000000f00 */
[----:B------:R-:W-:Y:S01]  /*6ac0*/  IMAD.SHL.U32 R0, R0, 0x8, RZ ;  /* 0x0000000800007824 */ /* 0x000fe200078e00ff */
[----:B-1----:R-:W-:-:S04]  /*6ad0*/  LEA R2, R3, R2, 0x18 ;  /* 0x0000000203027211 */ /* 0x002fc800078ec0ff */
[----:B------:R-:W-:-:S04]  /*6ae0*/  LOP3.LUT R0, R0, 0x18, RZ, 0xc0, !PT ;  /* 0x0000001800007812 */ /* 0x000fc800078ec0ff */
[----:B------:R-:W-:-:S04]  /*6af0*/  IADD3 R0, R2, 0x30020, R0 ;  /* 0x0003002002007810 */ /* 0x000fc80007ffe000 */
[----:B------:R-:W-:-:S04]  /*6b00*/  PRMT R5, R5, 0x654, R0 ;  /* 0x0000065405057816 */ /* 0x000fc80000000000 */
[----:B------:R1:W-:Y:S03]  /*6b10*/  SYNCS.ARRIVE.TRANS64.RED.A1T0 RZ, [R5+URZ], RZ ;  /* 0x000000ff05ff79a7 */ /* 0x0003e6000810043f */
.L_x_26:
[----:B------:R-:W-:Y:S05]  /*6b20*/  BSYNC B0 ;  /* 0x0000000000007941 */ /* 0x000fea0003800000 */
.L_x_25:
[----:B------:R-:W-:-:S06]  /*6b30*/  UISETP.GT.U32.AND UP0, UPT, UR6, 0x1, UPT ;  /* 0x000000010600788c */ /* 0x000fcc000bf04070 */
[----:B------:R-:W-:-:S13]  /*6b40*/  PLOP3.LUT P0, PT, PT, PT, UP0, 0x80, 0x0 ;  /* 0x000000000000781c */ /* 0x000fda0003f0f008 */
[----:B------:R-:W-:Y:S05]  /*6b50*/  @P0 BRA `(.L_x_23) ;  /* 0x0000000000040947 */ /* 0x000fea0003800000 */
[----:B------:R-:W-:Y:S01]  /*6b60*/  BPT.TRAP 0x1 ;  /* 0x000000040000795c */ /* 0x000fe20000300000 */
.L_x_23:
[----:B------:R-:W2:Y:S01]  /*6b70*/  S2R R2, SR_TID.X ;  /* 0x0000000000027919 */ /* 0x000ea20000002100 */
[----:B------:R-:W-:Y:S01]  /*6b80*/  ULDC.64 UR18, c[0x0][0x280] ;  /* 0x0000a00000127ab9 */ /* 0x000fe20000000a00 */
[----:B------:R-:W-:Y:S01]  /*6b90*/  ULDC.64 UR16, c[0x0][0x658] ;  /* 0x0001960000107ab9 */ /* 0x000fe20000000a00 */
[----:B------:R-:W-:Y:S01]  /*6ba0*/  USHF.L.U32 UR12, UR15, 0x7, URZ ;  /* 0x000000070f0c7899 */ /* 0x000fe2000800063f */
[----:B------:R-:W3:Y:S01]  /*6bb0*/  S2R R6, SR_CTAID.X ;  /* 0x0000000000067919 */ /* 0x000ee20000002500 */
[----:B------:R-:W-:Y:S01]  /*6bc0*/  USHF.R.S32.HI UR10, URZ, 0x1f, UR23 ;  /* 0x0000001f3f0a7899 */ /* 0x000fe20008011417 */
[----:B------:R-:W-:Y:S01]  /*6bd0*/  ULDC.64 UR4, c[0x0][0x660] ;  /* 0x0001980000047ab9 */ /* 0x000fe20000000a00 */
[----:B------:R-:W-:Y:S01]  /*6be0*/  USHF.R.S32.HI UR11, URZ, 0x1f, UR7 ;  /* 0x0000001f3f0b7899 */ /* 0x000fe20008011407 */
[----:B--2---:R-:W-:-:S04]  /*6bf0*/  SHF.R.S32.HI R0, RZ, 0x1f, R2 ;  /* 0x0000001fff007819 */ /* 0x004fc80000011402 */
[----:B------:R-:W-:-:S04]  /*6c00*/  LEA.HI R0, R0, R2, RZ, 0x7 ;  /* 0x0000000200007211 */ /* 0x000fc800078f38ff */
[----:B------:R-:W-:-:S05]  /*6c10*/  LOP3.LUT R0, R0, 0xffffff80, RZ, 0xc0, !PT ;  /* 0xffffff8000007812 */ /* 0x000fca00078ec0ff */
[----:B------:R-:W-:-:S05]  /*6c20*/  IMAD.IADD R0, R2, 0x1, -R0 ;  /* 0x0000000102007824 */ /* 0x000fca00078e0a00 */
[----:B-1---5:R-:W-:-:S04]  /*6c30*/  SHF.R.S32.HI R5, RZ, 0x1f, R0 ;  /* 0x0000001fff057819 */ /* 0x022fc80000011400 */
[----:B------:R-:W-:-:S04]  /*6c40*/  LEA.HI R3, R5, R0, RZ, 0x2 ;  /* 0x0000000005037211 */ /* 0x000fc800078f10ff */
[--C-:B------:R-:W-:Y:S02]  /*6c50*/  SHF.R.S32.HI R2, RZ, 0x2, R3.reuse ;  /* 0x00000002ff027819 */ /* 0x100fe40000011403 */
[----:B------:R-:W-:-:S04]  /*6c60*/  SHF.R.S32.HI R4, RZ, 0x1f, R3 ;  /* 0x0000001fff047819 */ /* 0x000fc80000011403 */
[----:B------:R-:W-:-:S04]  /*6c70*/  LEA.HI R4, R4, R2, RZ, 0x3 ;  /* 0x0000000204047211 */ /* 0x000fc800078f18ff */
[----:B------:R-:W-:-:S05]  /*6c80*/  LOP3.LUT R4, R4, 0xfffffff8, RZ, 0xc0, !PT ;  /* 0xfffffff804047812 */ /* 0x000fca00078ec0ff */
[----:B------:R-:W-:Y:S01]  /*6c90*/  IMAD.IADD R2, R2, 0x1, -R4 ;  /* 0x0000000102027824 */ /* 0x000fe200078e0a04 */
[----:B------:R-:W-:Y:S02]  /*6ca0*/  LOP3.LUT R4, R3, 0xfffffffc, RZ, 0xc0, !PT ;  /* 0xfffffffc03047812 */ /* 0x000fe400078ec0ff */
[----:B------:R-:W-:Y:S01]  /*6cb0*/  LEA.HI R3, R5, R0, RZ, 0x5 ;  /* 0x0000000005037211 */ /* 0x000fe200078f28ff */
[----:B---3--:R-:W-:Y:S02]  /*6cc0*/  IMAD.SHL.U32 R5, R6, 0x100, RZ ;  /* 0x0000010006057824 */ /* 0x008fe400078e00ff */
[----:B------:R-:W-:Y:S01]  /*6cd0*/  IMAD.IADD R4, R0, 0x1, -R4 ;  /* 0x0000000100047824 */ /* 0x000fe200078e0a04 */
[----:B------:R-:W-:Y:S02]  /*6ce0*/  SHF.R.S32.HI R0, RZ, 0x5, R3 ;  /* 0x00000005ff007819 */ /* 0x000fe40000011403 */
[--C-:B------:R-:W-:Y:S01]  /*6cf0*/  SHF.R.S32.HI R3, RZ, 0x1f, R2.reuse ;  /* 0x0000001fff037819 */ /* 0x100fe20000011402 */
[----:B------:R-:W-:Y:S01]  /*6d00*/  IMAD.SHL.U32 R12, R4, 0x2, RZ ;  /* 0x00000002040c7824 */ /* 0x000fe200078e00ff */
[----:B------:R-:W-:Y:S01]  /*6d10*/  ISETP.GE.AND P0, PT, R5, UR18, PT ;  /* 0x0000001205007c0c */ /* 0x000fe2000bf06270 */
[----:B------:R-:W-:-:S03]  /*6d20*/  IMAD.WIDE R14, R0, 0x10, R2 ;  /* 0x00000010000e7825 */ /* 0x000fc600078e0202 */
[----:B------:R-:W-:Y:S01]  /*6d30*/  SHF.R.S32.HI R13, RZ, 0x1f, R12 ;  /* 0x0000001fff0d7819 */ /* 0x000fe2000001140c */
[----:B------:R-:W-:Y:S02]  /*6d40*/  IMAD R0, R0, -0x10, -R5 ;  /* 0xfffffff000007824 */ /* 0x000fe400078e0a05 */
[----:B------:R-:W-:-:S03]  /*6d50*/  IMAD.WIDE R14, R6, 0x100, R14 ;  /* 0x00000100060e7825 */ /* 0x000fc600078e020e */
[----:B------:R-:W-:Y:S01]  /*6d60*/  IADD3 R0, R0, UR18, -R2 ;  /* 0x0000001200007c10 */ /* 0x000fe2000fffe802 */
[----:B------:R-:W-:Y:S01]  /*6d70*/  IMAD R5, R15, UR16, RZ ;  /* 0x000000100f057c24 */ /* 0x000fe2000f8e02ff */
[----:B------:R-:W-:Y:S01]  /*6d80*/  USHF.R.S32.HI UR18, URZ, 0x1f, UR12 ;  /* 0x0000001f3f127899 */ /* 0x000fe2000801140c */
[----:B------:R-:W-:-:S04]  /*6d90*/  IMAD.WIDE.U32 R2, R14, UR16, R12 ;  /* 0x000000100e027c25 */ /* 0x000fc8000f8e000c */
[----:B------:R-:W-:Y:S01]  /*6da0*/  IMAD R5, R14, UR17, R5 ;  /* 0x000000110e057c24 */ /* 0x000fe2000f8e0205 */
[----:B------:R-:W-:-:S04]  /*6db0*/  IADD3 R2, P1, R2, UR12, RZ ;  /* 0x0000000c02027c10 */ /* 0x000fc8000ff3e0ff */
[----:B------:R-:W-:Y:S01]  /*6dc0*/  IADD3.X R3, R3, UR18, R5, P1, !PT ;  /* 0x0000001203037c10 */ /* 0x000fe20008ffe405 */
[----:B------:R-:W-:Y:S01]  /*6dd0*/  IMAD.U32 R5, RZ, RZ, UR4 ;  /* 0x00000004ff057e24 */ /* 0x000fe2000f8e00ff */
[----:B------:R-:W-:-:S03]  /*6de0*/  UIMAD UR4, UR10, UR4, URZ ;  /* 0x000000040a0472a4 */ /* 0x000fc6000f8e023f */
[----:B------:R-:W-:Y:S01]  /*6df0*/  IMAD.WIDE.U32 R2, R5, UR23, R2 ;  /* 0x0000001705027c25 */ /* 0x000fe2000f8e0002 */
[----:B------:R-:W-:-:S06]  /*6e00*/  UIMAD UR4, UR23, UR5, UR4 ;  /* 0x00000005170472a4 */ /* 0x000fcc000f8e0204 */
[----:B------:R-:W-:Y:S01]  /*6e10*/  VIADD R3, R3, UR4 ;  /* 0x0000000403037c36 */ /* 0x000fe20008000000 */
[----:B------:R-:W-:Y:S02]  /*6e20*/  ULDC.64 UR4, c[0x0][0x670] ;  /* 0x00019c0000047ab9 */ /* 0x000fe40000000a00 */
[----:B------:R-:W-:Y:S01]  /*6e30*/  IMAD.U32 R5, RZ, RZ, UR4 ;  /* 0x00000004ff057e24 */ /* 0x000fe2000f8e00ff */
[----:B------:R-:W-:-:S03]  /*6e40*/  UIMAD UR4, UR11, UR4, URZ ;  /* 0x000000040b0472a4 */ /* 0x000fc6000f8e023f */
[----:B------:R-:W-:Y:S01]  /*6e50*/  IMAD.WIDE.U32 R2, R5, UR7, R2 ;  /* 0x0000000705027c25 */ /* 0x000fe2000f8e0002 */
[----:B------:R-:W-:-:S03]  /*6e60*/  UIMAD UR4, UR7, UR5, UR4 ;  /* 0x00000005070472a4 */ /* 0x000fc6000f8e0204 */
[----:B------:R-:W-:-:S03]  /*6e70*/  IMAD.MOV.U32 R6, RZ, RZ, R2 ;  /* 0x000000ffff067224 */ /* 0x000fc600078e0002 */
[----:B------:R-:W-:Y:S01]  /*6e80*/  VIADD R7, R3, UR4 ;  /* 0x0000000403077c36 */ /* 0x000fe20008000000 */
[----:B------:R-:W-:Y:S02]  /*6e90*/  ULDC.64 UR4, c[0x0][0x668] ;  /* 0x00019a0000047ab9 */ /* 0x000fe40000000a00 */
[----:B------:R-:W-:-:S04]  /*6ea0*/  IMAD.U32 R2, RZ, RZ, UR4 ;  /* 0x00000004ff027e24 */ /* 0x000fc8000f8e00ff */
[----:B------:R-:W-:Y:S01]  /*6eb0*/  IMAD.WIDE.U32 R6, R2, UR24, R6 ;  /* 0x0000001802067c25 */ /* 0x000fe2000f8e0006 */
[----:B------:R-:W-:Y:S06]  /*6ec0*/  @P0 EXIT ;  /* 0x000000000000094d */ /* 0x000fec0003800000 */
[----:B------:R-:W-:Y:S02]  /*6ed0*/  ULDC UR6, c[0x0][0x288] ;  /* 0x0000a20000067ab9 */ /* 0x000fe40000000800 */
[----:B------:R-:W-:-:S04]  /*6ee0*/  UISETP.GE.AND UP0, UPT, UR23, UR6, UPT ;  /* 0x000000061700728c */ /* 0x000fc8000bf06270 */
[----:B------:R-:W-:-:S06]  /*6ef0*/  UISETP.GE.OR UP0, UPT, UR12, UR19, UP0 ;  /* 0x000000130c00728c */ /* 0x000fcc0008706670 */
[----:B------:R-:W-:-:S13]  /*6f00*/  PLOP3.LUT P0, PT, PT, PT, UP0, 0x80, 0x0 ;  /* 0x000000000000781c */ /* 0x000fda0003f0f008 */
[----:B------:R-:W-:Y:S05]  /*6f10*/  @P0 EXIT ;  /* 0x000000000000094d */ /* 0x000fea0003800000 */
[----:B------:R-:W-:Y:S02]  /*6f20*/  ULDC UR6, c[0x0][0x28c] ;  /* 0x0000a30000067ab9 */ /* 0x000fe40000000800 */
[----:B------:R-:W-:-:S03]  /*6f30*/  UISETP.GE.AND UP0, UPT, UR24, UR6, UPT ;  /* 0x000000061800728c */ /* 0x000fc6000bf06270 */
[----:B------:R-:W-:Y:S02]  /*6f40*/  ULDC UR6, c[0x0][0x290] ;  /* 0x0000a40000067ab9 */ /* 0x000fe40000000800 */
[----:B------:R-:W-:Y:S02]  /*6f50*/  UISETP.GE.OR UP0, UPT, UR7, UR6, UP0 ;  /* 0x000000060700728c */ /* 0x000fe40008706670 */
[----:B------:R-:W-:-:S04]  /*6f60*/  USHF.R.S32.HI UR6, URZ, 0x1f, UR24 ;  /* 0x0000001f3f067899 */ /* 0x000fc80008011418 */
[----:B------:R-:W-:-:S13]  /*6f70*/  PLOP3.LUT P0, PT, PT, PT, UP0, 0x80, 0x0 ;  /* 0x000000000000781c */ /* 0x000fda0003f0f008 */
[----:B------:R-:W-:Y:S05]  /*6f80*/  @P0 EXIT ;  /* 0x000000000000094d */ /* 0x000fea0003800000 */
[----:B------:R-:W-:Y:S01]  /*6f90*/  IMAD.MOV.U32 R3, RZ, RZ, -0x2 ;  /* 0xfffffffeff037424 */ /* 0x000fe200078e00ff */
[----:B------:R-:W-:Y:S01]  /*6fa0*/  FSETP.NEU.AND P1, PT, RZ, UR8, PT ;  /* 0x00000008ff007c0b */ /* 0x000fe2000bf2d000 */
[----:B------:R-:W-:Y:S02]  /*6fb0*/  UIMAD UR4, UR6, UR4, URZ ;  /* 0x00000004060472a4 */ /* 0x000fe4000f8e023f */
[----:B------:R-:W-:Y:S01]  /*6fc0*/  IMAD R3, R4, R3, UR19 ;  /* 0x0000001304037e24 */ /* 0x000fe2000f8e0203 */
[----:B------:R-:W-:Y:S01]  /*6fd0*/  ULDC.64 UR14, c[0x0][0x640] ;  /* 0x00019000000e7ab9 */ /* 0x000fe20000000a00 */
[----:B------:R-:W-:Y:S02]  /*6fe0*/  UIMAD UR5, UR24, UR5, UR4 ;  /* 0x00000005180572a4 */ /* 0x000fe4000f8e0204 */
[----:B------:R-:W-:Y:S01]  /*6ff0*/  VIADD R3, R3, -UR12 ;  /* 0x8000000c03037c36 */ /* 0x000fe20008000000 */
[----:B------:R-:W-:Y:S02]  /*7000*/  UIMAD UR4, UR6, UR14, URZ ;  /* 0x0000000e060472a4 */ /* 0x000fe4000f8e023f */
[----:B------:R-:W-:Y:S01]  /*7010*/  USHF.L.U64.HI UR19, UR16, 0x6, UR17 ;  /* 0x0000000610137899 */ /* 0x000fe20008010211 */
[----:B------:R-:W-:Y:S01]  /*7020*/  VIADD R2, R7, UR5 ;  /* 0x0000000507027c36 */ /* 0x000fe20008000000 */
[----:B------:R-:W-:Y:S01]  /*7030*/  UIMAD UR4, UR24, UR15, UR4 ;  /* 0x0000000f180472a4 */ /* 0x000fe2000f8e0204 */
[----:B------:R-:W-:Y:S01]  /*7040*/  ISETP.GT.AND P5, PT, R3, RZ, PT ;  /* 0x000000ff0300720c */ /* 0x000fe20003fa4270 */
[----:B------:R-:W-:-:S02]  /*7050*/  USHF.L.U32 UR15, UR16, 0x6, URZ ;  /* 0x00000006100f7899 */ /* 0x000fc4000800063f */
[----:B------:R-:W-:Y:S01]  /*7060*/  USHF.L.U64.HI UR9, UR16, 0x3, UR17 ;  /* 0x0000000310097899 */ /* 0x000fe20008010211 */
[----:B------:R-:W-:Y:S01]  /*7070*/  ISETP.GT.AND P0, PT, R0, RZ, P5 ;  /* 0x000000ff0000720c */ /* 0x000fe20002f04270 */
[----:B------:R-:W-:Y:S01]  /*7080*/  USHF.L.U32 UR6, UR16, 0x3, URZ ;  /* 0x0000000310067899 */ /* 0x000fe2000800063f */
[----:B------:R-:W-:Y:S11]  /*7090*/  @!P1 BRA `(.L_x_27) ;  /* 0x000000d0001c9947 */ /* 0x000ff60003800000 */
[----:B------:R-:W-:Y:S01]  /*70a0*/  ULDC.64 UR26, c[0x0][0x650] ;  /* 0x00019400001a7ab9 */ /* 0x000fe20000000a00 */
[----:B------:R-:W-:Y:S01]  /*70b0*/  ULDC.64 UR30, c[0x0][0x638] ;  /* 0x00018e00001e7ab9 */ /* 0x000fe20000000a00 */
[C---:B------:R-:W-:Y:S01]  /*70c0*/  LEA R4, P1, R6.reuse, UR26, 0x1 ;  /* 0x0000001a06047c11 */ /* 0x040fe2000f8208ff */
[----:B------:R-:W-:Y:S01]  /*70d0*/  ULDC.64 UR32, c[0x0][0x648] ;  /* 0x0001920000207ab9 */ /* 0x000fe20000000a00 */
[----:B------:R-:W-:Y:S01]  /*70e0*/  ULDC.64 UR28, c[0x0][0x630] ;  /* 0x00018c00001c7ab9 */ /* 0x000fe20000000a00 */
[----:B------:R-:W2:Y:S01]  /*70f0*/  LDL.LU R10, [R1] ;  /* 0x00000000010a7983 */ /* 0x000ea20000300800 */
[----:B------:R-:W-:Y:S01]  /*7100*/  LEA.HI.X R5, R6, UR27, R2, 0x1, P1 ;  /* 0x0000001b06057c11 */ /* 0x000fe200088f0c02 */
[----:B------:R-:W-:Y:S01]  /*7110*/  UIMAD UR5, UR10, UR30, URZ ;  /* 0x0000001e0a0572a4 */ /* 0x000fe2000f8e023f */
[----:B------:R-:W-:Y:S01]  /*7120*/  IADD3 R6, P1, R12, UR12, RZ ;  /* 0x0000000c0c067c10 */ /* 0x000fe2000ff3e0ff */
[----:B------:R-:W-:Y:S01]  /*7130*/  IMAD.U32 R21, RZ, RZ, UR30 ;  /* 0x0000001eff157e24 */ /* 0x000fe2000f8e00ff */
[----:B------:R-:W-:Y:S01]  /*7140*/  ULDC.64 UR26, c[0x0][0x628] ;  /* 0x00018a00001a7ab9 */ /* 0x000fe20000000a00 */
[----:B------:R-:W-:Y:S01]  /*7150*/  UIMAD UR10, UR23, UR31, UR5 ;  /* 0x0000001f170a72a4 */ /* 0x000fe2000f8e0205 */
[----:B------:R-:W-:Y:S01]  /*7160*/  IADD3.X R7, R13, UR18, RZ, P1, !PT ;  /* 0x000000120d077c10 */ /* 0x000fe20008ffe4ff */
[----:B------:R-:W-:-:S02]  /*7170*/  UIMAD UR5, UR11, UR32, URZ ;  /* 0x000000200b0572a4 */ /* 0x000fc4000f8e023f */
[----:B------:R-:W-:Y:S02]  /*7180*/  IMAD.U32 R20, RZ, RZ, UR32 ;  /* 0x00000020ff147e24 */ /* 0x000fe4000f8e00ff */
[----:B------:R-:W-:Y:S01]  /*7190*/  IMAD R23, R15, UR28, RZ ;  /* 0x0000001c0f177c24 */ /* 0x000fe2000f8e02ff */
[----:B------:R-:W-:Y:S01]  /*71a0*/  UIMAD UR11, UR7, UR33, UR5 ;  /* 0x00000021070b72a4 */ /* 0x000fe2000f8e0205 */
[----:B------:R-:W-:-:S04]  /*71b0*/  IMAD.WIDE.U32 R6, R21, UR23, R6 ;  /* 0x0000001715067c25 */ /* 0x000fc8000f8e0006 */
[----:B------:R-:W-:Y:S02]  /*71c0*/  VIADD R7, R7, UR10 ;  /* 0x0000000a07077c36 */ /* 0x000fe40008000000 */
[----:B------:R-:W-:Y:S02]  /*71d0*/  IMAD R23, R14, UR29, R23 ;  /* 0x0000001d0e177c24 */ /* 0x000fe4000f8e0217 */
[----:B------:R-:W-:-:S04]  /*71e0*/  IMAD.WIDE.U32 R6, R20, UR7, R6 ;  /* 0x0000000714067c25 */ /* 0x000fc8000f8e0006 */
[----:B------:R-:W-:Y:S02]  /*71f0*/  VIADD R19, R7, UR11 ;  /* 0x0000000b07137c36 */ /* 0x000fe40008000000 */
[----:B------:R-:W-:Y:S02]  /*7200*/  IMAD.U32 R7, RZ, RZ, UR14 ;  /* 0x0000000eff077e24 */ /* 0x000fe4000f8e00ff */
[----:B------:R-:W-:-:S04]  /*7210*/  IMAD.MOV.U32 R18, RZ, RZ, R6 ;  /* 0x000000ffff127224 */ /* 0x000fc800078e0006 */
[----:B------:R-:W-:-:S04]  /*7220*/  IMAD.WIDE.U32 R18, R7, UR24, R18 ;  /* 0x0000001807127c25 */ /* 0x000fc8000f8e0012 */
[----:B------:R-:W-:Y:S02]  /*7230*/  VIADD R17, R19, UR4 ;  /* 0x0000000413117c36 */ /* 0x000fe40008000000 */
[----:B------:R-:W-:-:S04]  /*7240*/  IMAD.MOV.U32 R16, RZ, RZ, R18 ;  /* 0x000000ffff107224 */ /* 0x000fc800078e0012 */
[----:B------:R-:W-:-:S04]  /*7250*/  IMAD.WIDE.U32 R6, R14, UR28, R16 ;  /* 0x0000001c0e067c25 */ /* 0x000fc8000f8e0010 */
[----:B------:R-:W-:Y:S01]  /*7260*/  IMAD.IADD R7, R7, 0x1, R23 ;  /* 0x0000000107077824 */ /* 0x000fe200078e0217 */
[----:B------:R-:W-:-:S04]  /*7270*/  LEA R8, P1, R6, UR26, 0x1 ;  /* 0x0000001a06087c11 */ /* 0x000fc8000f8208ff */
[----:B------:R-:W-:-:S05]  /*7280*/  LEA.HI.X R9, R6, UR27, R7, 0x1, P1 ;  /* 0x0000001b06097c11 */ /* 0x000fca00088f0c07 */
[----:B------:R-:W3:Y:S01]  /*7290*/  @P0 LDG.E.LTC128B.U16 R22, desc[UR20][R8.64] ;  /* 0x0000001408160981 */ /* 0x000ee2000c1e1520 */
[----:B------:R-:W-:Y:S01]  /*72a0*/  UIMAD.WIDE.U32 UR24, UR24, UR14, URZ ;  /* 0x0000000e181872a5 */ /* 0x000fe2000f8e003f */
[----:B------:R-:W-:Y:S01]  /*72b0*/  IMAD.U32 R226, RZ, RZ, UR28 ;  /* 0x0000001cffe27e24 */ /* 0x000fe2000f8e00ff */
[----:B------:R-:W-:Y:S01]  /*72c0*/  ISETP.GT.AND P3, PT, R3, 0x1, PT ;  /* 0x000000010300780c */ /* 0x000fe20003f64270 */
[----:B------:R-:W-:Y:S01]  /*72d0*/  BSSY B0, `(.L_x_28) ;  /* 0x0000017000007945 */ /* 0x000fe20003800000 */
[----:B------:R-:W-:Y:S01]  /*72e0*/  UIADD3 UR5, UR25, UR4, URZ ;  /* 0x0000000419057290 */ /* 0x000fe2000fffe03f */
[----:B------:R-:W-:Y:S02]  /*72f0*/  LOP3.LUT R2, R2, 0xfffffffd, RZ, 0xc0, !PT ;  /* 0xfffffffd02027812 */ /* 0x000fe400078ec0ff */
[----:B------:R-:W-:-:S08]  /*7300*/  UMOV UR4, UR24 ;  /* 0x0000001800047c82 */ /* 0x000fd00008000000 */
[----:B------:R-:W-:Y:S01]  /*7310*/  @P3 LOP3.LUT R2, R2, 0x2, RZ, 0xfc, !PT ;  /* 0x0000000202023812 */ /* 0x000fe200078efcff */
[----:B---3--:R-:W-:-:S05]  /*7320*/  HADD2.F32 R6, -RZ, R22.H0_H0 ;  /* 0x20000016ff067230 */ /* 0x008fca0000004100 */
[----:B------:R-:W-:-:S04]  /*7330*/  FMUL R6, R6, UR8 ;  /* 0x0000000806067c20 */ /* 0x000fc80008400000 */
[----:B--2---:R-:W-:-:S05]  /*7340*/  FFMA R6, R10, UR13, R6 ;  /* 0x0000000d0a067c23 */ /* 0x004fca0008000006 */
[----:B------:R-:W-:-:S05]  /*7350*/  F2FP.F16.F32.PACK_AB R6, RZ, R6 ;  /* 0x00000006ff06723e */ /* 0x000fca00000000ff */
[----:B------:R1:W-:Y:S02]  /*7360*/  @P0 STG.E.U16 desc[UR20][R4.64], R6 ;  /* 0x0000000604000986 */ /* 0x0003e4000c101514 */
[----:B-1----:R-:W-:-:S04]  /*7370*/  IMAD.WIDE.U32 R6, R14, R226, UR4 ;  /* 0x000000040e067e25 */ /* 0x002fc8000f8e00e2 */
[----:B------:R-:W-:Y:S02]  /*7380*/  IMAD.IADD R7, R23, 0x1, R7 ;  /* 0x0000000117077824 */ /* 0x000fe400078e0207 */
[----:B------:R-:W-:-:S04]  /*7390*/  IMAD.WIDE.U32 R6, R20, UR7, R6 ;  /* 0x0000000714067c25 */ /* 0x000fc8000f8e0006 */
[----:B------:R-:W-:Y:S02]  /*73a0*/  VIADD R7, R7, UR11 ;  /* 0x0000000b07077c36 */ /* 0x000fe40008000000 */
[----:B------:R-:W-:-:S04]  /*73b0*/  IMAD.WIDE.U32 R6, R21, UR23, R6 ;  /* 0x0000001715067c25 */ /* 0x000fc8000f8e0006 */
[----:B------:R-:W-:Y:S01]  /*73c0*/  VIADD R7, R7, UR10 ;  /* 0x0000000a07077c36 */ /* 0x000fe20008000000 */
[----:B------:R-:W-:-:S04]  /*73d0*/  IADD3 R6, P0, P1, R6, UR12, R12 ;  /* 0x0000000c06067c10 */ /* 0x000fc8000f91e00c */
[----:B------:R-:W-:Y:S02]  /*73e0*/  IADD3.X R7, R7, UR18, R13, P0, P1 ;  /* 0x0000001207077c10 */ /* 0x000fe400087e240d */
[----:B------:R-:W-:Y:S02]  /*73f0*/  ISETP.GT.AND P1, PT, R0, RZ, P3 ;  /* 0x000000ff0000720c */ /* 0x000fe40001f24270 */
[----:B------:R-:W-:-:S04]  /*7400*/  LEA R10, P0, R6, UR26, 0x1 ;  /* 0x0000001a060a7c11 */ /* 0x000fc8000f8008ff */
[----:B------:R-:W-:-:S07]  /*7410*/  LEA.HI.X R11, R6, UR27, R7, 0x1, P0 ;  /* 0x0000001b060b7c11 */ /* 0x000fce00080f0c07 */
[----:B------:R-:W-:Y:S05]  /*7420*/  @!P1 BRA `(.L_x_29) ;  /* 0x0000000000049947 */ /* 0x000fea0003800000 */
[----:B------:R1:W5:Y:S02]  /*7430*/  LDG.E.LTC128B.U16 R22, desc[UR20][R10.64+0x2] ;  /* 0x000002140a167981 */ /* 0x000364000c1e1520 */
.L_x_29:
[----:B------:R-:W-:Y:S05]  /*7440*/  BSYNC B0 ;  /* 0x0000000000007941 */ /* 0x000fea0003800000 */
.L_x_28:
[----:B------:R-:W2:Y:S01]  /*7450*/  LDL.LU R7, [R1+0x4] ;  /* 0x0000040001077983 */ /* 0x000ea20000300800 */
[----:B-----5:R-:W-:Y:S01]  /*7460*/  HADD2.F32 R6, -RZ, R22.H0_H0 ;  /* 0x20000016ff067230 */ /* 0x020fe20000004100 */
[----:B------:R-:W-:Y:S02]  /*7470*/  USHF.L.U64.HI UR33, UR28, 0x3, UR29 ;  /* 0x000000031c217899 */ /* 0x000fe4000801021d */
[----:B------:R-:W-:Y:S01]  /*7480*/  USHF.L.U32 UR32, UR28, 0x3, URZ ;  /* 0x000000031c207899 */ /* 0x000fe2000800063f */
[----:B------:R-:W-:Y:S01]  /*7490*/  ISETP.GT.AND P2, PT, R0, 0x8, P5 ;  /* 0x000000080000780c */ /* 0x000fe20002f44270 */
[----:B------:R-:W-:Y:S01]  /*74a0*/  FMUL R6, R6, UR8 ;  /* 0x0000000806067c20 */ /* 0x000fe20008400000 */
[----:B------:R-:W3:Y:S03]  /*74b0*/  LDL.LU R216, [R1+0x8] ;  /* 0x0000080001d87983 */ /* 0x000ee60000300800 */
[----:B--2---:R-:W-:-:S05]  /*74c0*/  FFMA R6, R7, UR13, R6 ;  /* 0x0000000d07067c23 */ /* 0x004fca0008000006 */
[----:B------:R-:W-:-:S05]  /*74d0*/  F2FP.F16.F32.PACK_AB R6, RZ, R6 ;  /* 0x00000006ff06723e */ /* 0x000fca00000000ff */
[----:B------:R2:W-:Y:S02]  /*74e0*/  @P1 STG.E.U16 desc[UR20][R4.64+0x2], R6 ;  /* 0x0000020604001986 */ /* 0x0005e4000c101514 */
[----:B--2---:R-:W-:-:S04]  /*74f0*/  IMAD.WIDE.U32 R6, R14, R226, UR32 ;  /* 0x000000200e067e25 */ /* 0x004fc8000f8e00e2 */
[----:B------:R-:W-:Y:S01]  /*7500*/  IMAD.IADD R23, R23, 0x1, R7 ;  /* 0x0000000117177824 */ /* 0x000fe200078e0207 */
[----:B------:R-:W-:Y:S02]  /*7510*/  IADD3 R7, P0, R18, R6, RZ ;  /* 0x0000000612077210 */ /* 0x000fe40007f1e0ff */
[----:B------:R-:W-:-:S03]  /*7520*/  IADD3 R8, P1, R6, UR24, RZ ;  /* 0x0000001806087c10 */ /* 0x000fc6000ff3e0ff */
[----:B------:R-:W-:Y:S01]  /*7530*/  IMAD.X R9, R23, 0x1, R17, P0 ;  /* 0x0000000117097824 */ /* 0x000fe200000e0611 */
[----:B------:R-:W-:-:S04]  /*7540*/  LEA R6, P0, R7, UR26, 0x1 ;  /* 0x0000001a07067c11 */ /* 0x000fc8000f8008ff */
[----:B------:R-:W-:-:S05]  /*7550*/  LEA.HI.X R7, R7, UR27, R9, 0x1, P0 ;  /* 0x0000001b07077c11 */ /* 0x000fca00080f0c09 */
[----:B------:R2:W4:Y:S01]  /*7560*/  @P2 LDG.E.LTC128B.U16 R22, desc[UR20][R6.64] ;  /* 0x0000001406162981 */ /* 0x000522000c1e1520 */
[----:B------:R-:W-:Y:S01]  /*7570*/  USHF.L.U32 UR31, UR6, 0x1, URZ ;  /* 0x00000001061f7899 */ /* 0x000fe2000800063f */
[----:B------:R-:W-:Y:S01]  /*7580*/  BSSY B0, `(.L_x_30) ;  /* 0x0000016000007945 */ /* 0x000fe20003800000 */
[----:B------:R-:W-:-:S04]  /*7590*/  USHF.L.U64.HI UR6, UR6, 0x1, UR9 ;  /* 0x0000000106067899 */ /* 0x000fc80008010209 */
[----:B--2---:R-:W-:Y:S01]  /*75a0*/  IADD3 R6, P0, R4, UR31, RZ ;  /* 0x0000001f04067c10 */ /* 0x004fe2000ff1e0ff */
[----:B----4-:R-:W-:-:S05]  /*75b0*/  HADD2.F32 R7, -RZ, R22.H0_H0 ;  /* 0x20000016ff077230 */ /* 0x010fca0000004100 */
[----:B------:R-:W-:-:S04]  /*75c0*/  FMUL R7, R7, UR8 ;  /* 0x0000000807077c20 */ /* 0x000fc80008400000 */
[----:B---3--:R-:W-:-:S05]  /*75d0*/  FFMA R7, R216, UR13, R7 ;  /* 0x0000000dd8077c23 */ /* 0x008fca0008000007 */
[----:B------:R-:W-:-:S04]  /*75e0*/  F2FP.F16.F32.PACK_AB R7, RZ, R7 ;  /* 0x00000007ff07723e */ /* 0x000fc800000000ff */
[----:B------:R-:W-:Y:S02]  /*75f0*/  PRMT R9, R7, 0x7610, R9 ;  /* 0x0000761007097816 */ /* 0x000fe40000000009 */
[----:B------:R-:W-:-:S05]  /*7600*/  IADD3.X R7, R5, UR6, RZ, P0, !PT ;  /* 0x0000000605077c10 */ /* 0x000fca00087fe4ff */
[----:B------:R2:W-:Y:S02]  /*7610*/  @P2 STG.E.U16 desc[UR20][R6.64], R9 ;  /* 0x0000000906002986 */ /* 0x0005e4000c101514 */
[----:B--2---:R-:W-:-:S03]  /*7620*/  IADD3.X R9, R23, UR5, RZ, P1, !PT ;  /* 0x0000000517097c10 */ /* 0x004fc60008ffe4ff */
[----:B------:R-:W-:-:S04]  /*7630*/  IMAD.WIDE.U32 R8, R20, UR7, R8 ;  /* 0x0000000714087c25 */ /* 0x000fc8000f8e0008 */
[----:B------:R-:W-:Y:S02]  /*7640*/  VIADD R9, R9, UR11 ;  /* 0x0000000b09097c36 */ /* 0x000fe40008000000 */
[----:B------:R-:W-:-:S04]  /*7650*/  IMAD.WIDE.U32 R8, R21, UR23, R8 ;  /* 0x0000001715087c25 */ /* 0x000fc8000f8e0008 */
[----:B------:R-:W-:Y:S01]  /*7660*/  VIADD R23, R9, UR10 ;  /* 0x0000000a09177c36 */ /* 0x000fe20008000000 */
[----:B------:R-:W-:-:S04]  /*7670*/  IADD3 R9, P0, P1, R8, UR12, R12 ;  /* 0x0000000c08097c10 */ /* 0x000fc8000f91e00c */
[----:B------:R-:W-:Y:S02]  /*7680*/  IADD3.X R23, R23, UR18, R13, P0, P1 ;  /* 0x0000001217177c10 */ /* 0x000fe400087e240d */
[----:B------:R-:W-:-:S04]  /*7690*/  LEA R8, P0, R9, UR26, 0x1 ;  /* 0x0000001a09087c11 */ /* 0x000fc8000f8008ff */
[----:B------:R-:W-:Y:S02]  /*76a0*/  LEA.HI.X R9, R9, UR27, R23, 0x1, P0 ;  /* 0x0000001b09097c11 */ /* 0x000fe400080f0c17 */
[----:B------:R-:W-:-:S13]  /*76b0*/  ISETP.GT.AND P0, PT, R0, 0x8, P3 ;  /* 0x000000080000780c */ /* 0x000fda0001f04270 */
[----:B------:R-:W-:Y:S05]  /*76c0*/  @!P0 BRA `(.L_x_31) ;  /* 0x0000000000048947 */ /* 0x000fea0003800000 */
[----:B------:R2:W5:Y:S02]  /*76d0*/  LDG.E.LTC128B.U16 R22, desc[UR20][R8.64+0x2] ;  /* 0x0000021408167981 */ /* 0x000564000c1e1520 */
.L_x_31:
[----:B------:R-:W-:Y:S05]  /*76e0*/  BSYNC B0 ;  /* 0x0000000000007941 */ /* 0x000fea0003800000 */
.L_x_30:
[----:B------:R-:W3:Y:S01]  /*76f0*/  LDL.LU R216, [R1+0xc] ;  /* 0x00000c0001d87983 */ /* 0x000ee20000300800 */
[----:B-----5:R-:W-:Y:S01]  /*7700*/  HADD2.F32 R23, -RZ, R22.H0_H0 ;  /* 0x20000016ff177230 */ /* 0x020fe20000004100 */
[----:B------:R-:W-:Y:S01]  /*7710*/  ISETP.GT.AND P1, PT, R3, 0x8, PT ;  /* 0x000000080300780c */ /* 0x000fe20003f24270 */
[----:B------:R-:W-:Y:S01]  /*7720*/  BSSY B0, `(.L_x_32) ;  /* 0x000000a000007945 */ /* 0x000fe20003800000 */
[----:B------:R-:W-:Y:S02]  /*7730*/  LOP3.LUT R2, R2, 0xfffffffb, RZ, 0xc0, !PT ;  /* 0xfffffffb02027812 */ /* 0x000fe400078ec0ff */
[----:B------:R-:W-:-:S09]  /*7740*/  FMUL R23, R23, UR8 ;  /* 0x0000000817177c20 */ /* 0x000fd20008400000 */
[----:B------:R-:W-:Y:S01]  /*7750*/  @P1 LOP3.LUT R2, R2, 0x4, RZ, 0xfc, !PT ;  /* 0x0000000402021812 */ /* 0x000fe200078efcff */
[----:B---3--:R-:W-:-:S05]  /*7760*/  FFMA R23, R216, UR13, R23 ;  /* 0x0000000dd8177c23 */ /* 0x008fca0008000017 */
[----:B------:R-:W-:-:S05]  /*7770*/  F2FP.F16.F32.PACK_AB R23, RZ, R23 ;  /* 0x00000017ff17723e */ /* 0x000fca00000000ff */
[----:B------:R3:W-:Y:S01]  /*7780*/  @P0 STG.E.U16 desc[UR20][R6.64+0x2], R23 ;  /* 0x0000021706000986 */ /* 0x0007e2000c101514 */
[----:B------:R-:W-:-:S13]  /*7790*/  ISETP.GT.AND P0, PT, R0, RZ, P1 ;  /* 0x000000ff0000720c */ /* 0x000fda0000f04270 */
[----:B---3--:R-:W-:Y:S05]  /*77a0*/  @!P0 BRA `(.L_x_33) ;  /* 0x0000000000048947 */ /* 0x008fea0003800000 */
[----:B------:R3:W5:Y:S02]  /*77b0*/  LDG.E.LTC128B.U16 R22, desc[UR20][R10.64+0x10] ;  /* 0x000010140a167981 */ /* 0x000764000c1e1520 */
.L_x_33:
[----:B------:R-:W-:Y:S05]  /*77c0*/  BSYNC B0 ;  /* 0x0000000000007941 */ /* 0x000fea0003800000 */
.L_x_32:
[----:B------:R-:W4:Y:S01]  /*77d0*/  LDL.LU R216, [R1+0x10] ;  /* 0x0000100001d87983 */ /* 0x000f220000300800 */
[----:B-----5:R-:W-:Y:S01]  /*77e0*/  HADD2.F32 R23, -RZ, R22.H0_H0 ;  /* 0x20000016ff177230 */ /* 0x020fe20000004100 */
[----:B------:R-:W-:Y:S01]  /*77f0*/  ISETP.GT.AND P2, PT, R3, 0x9, PT ;  /* 0x000000090300780c */ /* 0x000fe20003f44270 */
[----:B------:R-:W-:Y:S01]  /*7800*/  BSSY B0, `(.L_x_34) ;  /* 0x000000a000007945 */ /* 0x000fe20003800000 */
[----:B------:R-:W-:Y:S02]  /*7810*/  LOP3.LUT R2, R2, 0xfffffff7, RZ, 0xc0, !PT ;  /* 0xfffffff702027812 */ /* 0x000fe400078ec0ff */
[----:B------:R-:W-:-:S09]  /*7820*/  FMUL R23, R23, UR8 ;  /* 0x0000000817177c20 */ /* 0x000fd20008400000 */
[----:B------:R-:W-:Y:S01]  /*7830*/  @P2 LOP3.LUT R2, R2, 0x8, RZ, 0xfc, !PT ;  /* 0x0000000802022812 */ /* 0x000fe200078efcff */
[----:B----4-:R-:W-:-:S05]  /*7840*/  FFMA R23, R216, UR13, R23 ;  /* 0x0000000dd8177c23 */ /* 0x010fca0008000017 */
[----:B------:R-:W-:-:S05]  /*7850*/  F2FP.F16.F32.PACK_AB R23, RZ, R23 ;  /* 0x00000017ff17723e */ /* 0x000fca00000000ff */
[----:B------:R4:W-:Y:S01]  /*7860*/  @P0 STG.E.U16 desc[UR20][R4.64+0x10], R23 ;  /* 0x0000101704000986 */ /* 0x0009e2000c101514 */
[----:B------:R-:W-:-:S13]  /*7870*/  ISETP.GT.AND P0, PT, R0, RZ, P2 ;  /* 0x000000ff0000720c */ /* 0x000fda0001704270 */
[----:B----4-:R-:W-:Y:S05]  /*7880*/  @!P0 BRA `(.L_x_35) ;  /* 0x0000000000048947 */ /* 0x010fea0003800000 */
[----:B------:R4:W5:Y:S02]  /*7890*/  LDG.E.LTC128B.U16 R22, desc[UR20][R10.64+0x12] ;  /* 0x000012140a167981 */ /* 0x000964000c1e1520 */
.L_x_35:
[----:B------:R-:W-:Y:S05]  /*78a0*/  BSYNC B0 ;  /* 0x0000000000007941 */ /* 0x000fea0003800000 */
.L_x_34:
[----:B------:R-:W2:Y:S01]  /*78b0*/  LDL.LU R216, [R1+0x14] ;  /* 0x0000140001d87983 */ /* 0x000ea20000300800 */
[----:B-----5:R-:W-:Y:S01]  /*78c0*/  HADD2.F32 R23, -RZ, R22.H0_H0 ;  /* 0x20000016ff177230 */ /* 0x020fe20000004100 */
[----:B------:R-:W-:Y:S01]  /*78d0*/  ISETP.GT.AND P1, PT, R0, 0x8, P1 ;  /* 0x000000080000780c */ /* 0x000fe20000f24270 */
[----:B------:R-:W-:Y:S03]  /*78e0*/  BSSY B0, `(.L_x_36) ;  /* 0x0000007000007945 */ /* 0x000fe60003800000 */
[----:B------:R-:W-:-:S04]  /*78f0*/  FMUL R23, R23, UR8 ;  /* 0x0000000817177c20 */ /* 0x000fc80008400000 */
[----:B--2---:R-:W-:-:S05]  /*7900*/  FFMA R23, R216, UR13, R23 ;  /* 0x0000000dd8177c23 */ /* 0x004fca0008000017 */
[----:B------:R-:W-:-:S05]  /*7910*/  F2FP.F16.F32.PACK_AB R23, RZ, R23 ;  /* 0x00000017ff17723e */ /* 0x000fca00000000ff */
[----:B------:R2:W-:Y:S01]  /*7920*/  @P0 STG.E.U16 desc[UR20][R4.64+0x12], R23 ;  /* 0x0000121704000986 */ /* 0x0005e2000c101514 */
[----:B------:R-:W-:Y:S05]  /*7930*/  @!P1 BRA `(.L_x_37) ;  /* 0x0000000000049947 */ /* 0x000fea0003800000 */
[----:B------:R0:W5:Y:S02]  /*7940*/  LDG.E.LTC128B.U16 R22, desc[UR20][R8.64+0x10] ;  /* 0x0000101408167981 */ /* 0x000164000c1e1520 */
.L_x_37:
[----:B------:R-:W-:Y:S05]  /*7950*/  BSYNC B0 ;  /* 0x0000000000007941 */ /* 0x000fea0003800000 */
.L_x_36:
[----:B------:R-:W3:Y:S01]  /*7960*/  LDL.LU R216, [R1+0x18] ;  /* 0x0000180001d87983 */ /* 0x000ee20000300800 */
[----:B--2--5:R-:W-:Y:S01]  /*7970*/  HADD2.F32 R23, -RZ, R22.H0_H0 ;  /* 0x20000016ff177230 */ /* 0x024fe20000004100 */
[----:B------:R-:W-:Y:S01]  /*7980*/  ISETP.GT.AND P0, PT, R0, 0x8, P2 ;  /* 0x000000080000780c */ /* 0x000fe20001704270 */
[----:B------:R-:W-:Y:S03]  /*7990*/  BSSY B0, `(.L_x_38) ;  /* 0x0000007000007945 */ /* 0x000fe60003800000 */
[----:B------:R-:W-:-:S04]  /*79a0*/  FMUL R23, R23, UR8 ;  /* 0x0000000817177c20 */ /* 0x000fc80008400000 */
[----:B---3--:R-:W-:-:S05]  /*79b0*/  FFMA R23, R216, UR13, R23 ;  /* 0x0000000dd8177c23 */ /* 0x008fca0008000017 */
[----:B------:R-:W-:-:S05]  /*79c0*/  F2FP.F16.F32.PACK_AB R23, RZ, R23 ;  /* 0x00000017ff17723e */ /* 0x000fca00000000ff */
[----:B------:R2:W-:Y:S01]  /*79d0*/  @P1 STG.E.U16 desc[UR20][R6.64+0x10], R23 ;  /* 0x0000101706001986 */ /* 0x0005e2000c101514 */
[----:B------:R-:W-:Y:S05]  /*79e0*/  @!P0 BRA `(.L_x_39) ;  /* 0x0000000000048947 */ /* 0x000fea0003800000 */
[----:B------:R3:W5:Y:S02]  /*79f0*/  LDG.E.LTC128B.U16 R22, desc[UR20][R8.64+0x12] ;  /* 0x0000121408167981 */ /* 0x000764000c1e1520 */
.L_x_39:
[----:B------:R-:W-:Y:S05]  /*7a00*/  BSYNC B0 ;  /* 0x0000000000007941 */ /* 0x000fea0003800000 */
.L_x_38:
[----:B------:R-:W4:Y:S01]  /*7a10*/  LDL.LU R217, [R1+0x1c] ;  /* 0x00001c0001d97983 */ /* 0x000f220000300800 */
[----:B--2--5:R-:W-:Y:S01]  /*7a20*/  HADD2.F32 R23, -RZ, R22.H0_H0 ;  /* 0x20000016ff177230 */ /* 0x024fe20000004100 */
[----:B------:R-:W-:Y:S01]  /*7a30*/  ISETP.GT.AND P3, PT, R3, 0x10, PT ;  /* 0x000000100300780c */ /* 0x000fe20003f64270 */
[----:B------:R-:W-:Y:S01]  /*7a40*/  BSSY B0, `(.L_x_40) ;  /* 0x000000b000007945 */ /* 0x000fe20003800000 */
[----:B------:R-:W-:Y:S02]  /*7a50*/  LOP3.LUT R2, R2, 0xffffffef, RZ, 0xc0, !PT ;  /* 0xffffffef02027812 */ /* 0x000fe400078ec0ff */
[----:B------:R-:W-:Y:S01]  /*7a60*/  FMUL R23, R23, UR8 ;  /* 0x0000000817177c20 */ /* 0x000fe20008400000 */
[----:B------:R-:W-:Y:S02]  /*7a70*/  ISETP.GT.AND P1, PT, R0, RZ, P3 ;  /* 0x000000ff0000720c */ /* 0x000fe40001f24270 */
[----:B------:R-:W-:-:S06]  /*7a80*/  PRMT R216, R22, 0x7610, R216 ;  /* 0x0000761016d87816 */ /* 0x000fcc00000000d8 */
[----:B------:R-:W-:Y:S01]  /*7a90*/  @P3 LOP3.LUT R2, R2, 0x10, RZ, 0xfc, !PT ;  /* 0x0000001002023812 */ /* 0x000fe200078efcff */
[----:B----4-:R-:W-:-:S05]  /*7aa0*/  FFMA R23, R217, UR13, R23 ;  /* 0x0000000dd9177c23 */ /* 0x010fca0008000017 */
[----:B------:R-:W-:-:S05]  /*7ab0*/  F2FP.F16.F32.PACK_AB R23, RZ, R23 ;  /* 0x00000017ff17723e */ /* 0x000fca00000000ff */
[----:B------:R2:W-:Y:S01]  /*7ac0*/  @P0 STG.E.U16 desc[UR20][R6.64+0x12], R23 ;  /* 0x0000121706000986 */ /* 0x0005e2000c101514 */
[----:B------:R-:W-:Y:S05]  /*7ad0*/  @!P1 BRA `(.L_x_41) ;  /* 0x0000000000049947 */ /* 0x000fea0003800000 */
[----:B------:R4:W5:Y:S02]  /*7ae0*/  LDG.E.LTC128B.U16 R216, desc[UR20][R10.64+0x20] ;  /* 0x000020140ad87981 */ /* 0x000964000c1e1520 */
.L_x_41:
[----:B------:R-:W-:Y:S05]  /*7af0*/  BSYNC B0 ;  /* 0x0000000000007941 */ /* 0x000fea0003800000 */
.L_x_40:
[----:B--2---:R-:W2:Y:S01]  /*7b00*/  LDL.LU R23, [R1+0x20] ;  /* 0x0000200001177983 */ /* 0x004ea20000300800 */
[----:B-----5:R-:W-:Y:S01]  /*7b10*/  HADD2.F32 R22, -RZ, R216.H0_H0 ;  /* 0x200000d8ff167230 */ /* 0x020fe20000004100 */
[----:B------:R-:W-:Y:S01]  /*7b20*/  IADD3 R219, P0, R14, 0x40, RZ ;  /* 0x000000400edb7810 */ /* 0x000fe20007f1e0ff */
[----:B------:R-:W-:Y:S01]  /*7b30*/  BSSY B0, `(.L_x_42) ;  /* 0x0000017000007945 */ /* 0x000fe20003800000 */
[----:B------:R-:W-:Y:S02]  /*7b40*/  ISETP.GT.AND P2, PT, R3, 0x11, PT ;  /* 0x000000110300780c */ /* 0x000fe40003f44270 */
[----:B------:R-:W-:Y:S01]  /*7b50*/  FMUL R22, R22, UR8 ;  /* 0x0000000816167c20 */ /* 0x000fe20008400000 */
[----:B------:R-:W-:-:S10]  /*7b60*/  LOP3.LUT R2, R2, 0xffbfffff, RZ, 0xc0, !PT ;  /* 0xffbfffff02027812 */ /* 0x000fd400078ec0ff */
[----:B------:R-:W-:Y:S01]  /*7b70*/  @P2 LOP3.LUT R2, R2, 0x400000, RZ, 0xfc, !PT ;  /* 0x0040000002022812 */ /* 0x000fe200078efcff */
[----:B--2---:R-:W-:-:S05]  /*7b80*/  FFMA R22, R23, UR13, R22 ;  /* 0x0000000d17167c23 */ /* 0x004fca0008000016 */
[----:B------:R-:W-:-:S05]  /*7b90*/  F2FP.F16.F32.PACK_AB R22, RZ, R22 ;  /* 0x00000016ff16723e */ /* 0x000fca00000000ff */
[----:B------:R2:W-:Y:S02]  /*7ba0*/  @P1 STG.E.U16 desc[UR20][R4.64+0x20], R22 ;  /* 0x0000201604001986 */ /* 0x0005e4000c101514 */
[----:B--2---:R-:W-:-:S04]  /*7bb0*/  IMAD.X R22, RZ, RZ, R15, P0 ;  /* 0x000000ffff167224 */ /* 0x004fc800000e060f */
[----:B------:R-:W-:-:S04]  /*7bc0*/  IMAD R22, R22, UR28, RZ ;  /* 0x0000001c16167c24 */ /* 0x000fc8000f8e02ff */
[C---:B------:R-:W-:Y:S02]  /*7bd0*/  IMAD R228, R219.reuse, UR29, R22 ;  /* 0x0000001ddbe47c24 */ /* 0x040fe4000f8e0216 */
[----:B------:R-:W-:-:S04]  /*7be0*/  IMAD.WIDE.U32 R22, R219, R226, UR4 ;  /* 0x00000004db167e25 */ /* 0x000fc8000f8e00e2 */
[----:B------:R-:W-:Y:S02]  /*7bf0*/  IMAD.IADD R23, R228, 0x1, R23 ;  /* 0x00000001e4177824 */ /* 0x000fe400078e0217 */
[----:B------:R-:W-:-:S04]  /*7c00*/  IMAD.WIDE.U32 R22, R20, UR7, R22 ;  /* 0x0000000714167c25 */ /* 0x000fc8000f8e0016 */
[----:B------:R-:W-:Y:S02]  /*7c10*/  VIADD R23, R23, UR11 ;  /* 0x0000000b17177c36 */ /* 0x000fe40008000000 */
[----:B------:R-:W-:-:S04]  /*7c20*/  IMAD.WIDE.U32 R22, R21, UR23, R22 ;  /* 0x0000001715167c25 */ /* 0x000fc8000f8e0016 */
[----:B------:R-:W-:Y:S01]  /*7c30*/  VIADD R23, R23, UR10 ;  /* 0x0000000a17177c36 */ /* 0x000fe20008000000 */
[----:B------:R-:W-:Y:S02]  /*7c40*/  IADD3 R240, P0, P1, R22, UR12, R12 ;  /* 0x0000000c16f07c10 */ /* 0x000fe4000f91e00c */
[----:B------:R-:W-:Y:S02]  /*7c50*/  PRMT R22, R216, 0x7610, R22 ;  /* 0x00007610d8167816 */ /* 0x000fe40000000016 */
[----:B------:R-:W-:Y:S02]  /*7c60*/  IADD3.X R246, R23, UR18, R13, P0, P1 ;  /* 0x0000001217f67c10 */ /* 0x000fe400087e240d */
[----:B------:R-:W-:-:S13]  /*7c70*/  ISETP.GT.AND P0, PT, R0, RZ, P2 ;  /* 0x000000ff0000720c */ /* 0x000fda0001704270 */
[----:B------:R-:W-:Y:S05]  /*7c80*/  @!P0 BRA `(.L_x_43) ;  /* 0x0000000000048947 */ /* 0x000fea0003800000 */
[----:B------:R2:W5:Y:S02]  /*7c90*/  LDG.E.LTC128B.U16 R22, desc[UR20][R10.64+0x22] ;  /* 0x000022140a167981 */ /* 0x000564000c1e1520 */
.L_x_43:
[----:B------:R-:W-:Y:S05]  /*7ca0*/  BSYNC B0 ;  /* 0x0000000000007941 */ /* 0x000fea0003800000 */
.L_x_42:
[----:B------:R-:W3:Y:S01]  /*7cb0*/  LDL.LU R216, [R1+0x24] ;  /* 0x0000240001d87983 */ /* 0x000ee20000300800 */
[----:B-----5:R-:W-:Y:S01]  /*7cc0*/  HADD2.F32 R23, -RZ, R22.H0_H0 ;  /* 0x20000016ff177230 */ /* 0x020fe20000004100 */
[----:B------:R-:W-:Y:S04]  /*7cd0*/  BSSY B0, `(.L_x_44) ;  /* 0x0000008000007945 */ /* 0x000fe80003800000 */
[----:B------:R-:W-:-:S04]  /*7ce0*/  FMUL R23, R23, UR8 ;  /* 0x0000000817177c20 */ /* 0x000fc80008400000 */
[----:B---3--:R-:W-:-:S05]  /*7cf0*/  FFMA R23, R216, UR13, R23 ;  /* 0x0000000dd8177c23 */ /* 0x008fca0008000017 */
[----:B------:R-:W-:-:S05]  /*7d00*/  F2FP.F16.F32.PACK_AB R23, RZ, R23 ;  /* 0x00000017ff17723e */ /* 0x000fca00000000ff */
[----:B------:R3:W-:Y:S01]  /*7d10*/  @P0 STG.E.U16 desc[UR20][R4.64+0x22], R23 ;  /* 0x0000221704000986 */ /* 0x0007e2000c101514 */
[----:B------:R-:W-:-:S13]  /*7d20*/  ISETP.GT.AND P0, PT, R0, 0x8, P3 ;  /* 0x000000080000780c */ /* 0x000fda0001f04270 */
[----:B---3--:R-:W-:Y:S05]  /*7d30*/  @!P0 BRA `(.L_x_45) ;  /* 0x0000000000048947 */ /* 0x008fea0003800000 */
[----:B------:R3:W5:Y:S02]  /*7d40*/  LDG.E.LTC128B.U16 R22, desc[UR20][R8.64+0x20] ;  /* 0x0000201408167981 */ /* 0x000764000c1e1520 */
.L_x_45:
[----:B------:R-:W-:Y:S05]  /*7d50*/  BSYNC B0 ;  /* 0x0000000000007941 */ /* 0x000fea0003800000 */
.L_x_44:
[----:B------:R-:W2:Y:S01]  /*7d60*/  LDL.LU R216, [R1+0x28] ;  /* 0x0000280001d87983 */ /* 0x000ea20000300800 */
[----:B-----5:R-:W-:Y:S01]  /*7d70*/  HADD2.F32 R23, -RZ, R22.H0_H0 ;  /* 0x20000016ff177230 */ /* 0x020fe20000004100 */
[----:B------:R-:W-:Y:S04]  /*7d80*/  BSSY B0, `(.L_x_46) ;  /* 0x0000008000007945 */ /* 0x000fe80003800000 */
[----:B------:R-:W-:-:S04]  /*7d90*/  FMUL R23, R23, UR8 ;  /* 0x0000000817177c20 */ /* 0x000fc80008400000 */
[----:B--2---:R-:W-:-:S05]  /*7da0*/  FFMA R23, R216, UR13, R23 ;  /* 0x0000000dd8177c23 */ /* 0x004fca0008000017 */
[----:B------:R-:W-:-:S05]  /*7db0*/  F2FP.F16.F32.PACK_AB R23, RZ, R23 ;  /* 0x00000017ff17723e */ /* 0x000fca00000000ff */
[----:B------:R2:W-:Y:S01]  /*7dc0*/  @P0 STG.E.U16 desc[UR20][R6.64+0x20], R23 ;  /* 0x0000201706000986 */ /* 0x0005e2000c101514 */
[----:B------:R-:W-:-:S13]  /*7dd0*/  ISETP.GT.AND P0, PT, R0, 0x8, P2 ;  /* 0x000000080000780c */ /* 0x000fda0001704270 */
[----:B--2---:R-:W-:Y:S05]  /*7de0*/  @!P0 BRA `(.L_x_47) ;  /* 0x0000000000048947 */ /* 0x004fea0003800000 */
[----:B------:R2:W5:Y:S02]  /*7df0*/  LDG.E.LTC128B.U16 R22, desc[UR20][R8.64+0x22] ;  /* 0x0000221408167981 */ /* 0x000564000c1e1520 */
.L_x_47:
[----:B------:R-:W-:Y:S05]  /*7e00*/  BSYNC B0 ;  /* 0x0000000000007941 */ /* 0x000fea0003800000 */
.L_x_46:
[----:B------:R-:W3:Y:S01]  /*7e10*/  LDL.LU R217, [R1+0x2c] ;  /* 0x00002c0001d97983 */ /* 0x000ee20000300800 */
[----:B-----5:R-:W-:Y:S01]  /*7e20*/  HADD2.F32 R23, -RZ, R22.H0_H0 ;  /* 0x20000016ff177230 */ /* 0x020fe20000004100 */
[----:B------:R-:W-:Y:S01]  /*7e30*/  ISETP.GT.AND P3, PT, R3, 0x18, PT ;  /* 0x000000180300780c */ /* 0x000fe20003f64270 */
[----:B------:R-:W-:Y:S01]  /*7e40*/  BSSY B0, `(.L_x_48) ;  /* 0x000000b000007945 */ /* 0x000fe20003800000 */
[----:B------:R-:W-:Y:S02]  /*7e50*/  LOP3.LUT R2, R2, 0xfbffffff, RZ, 0xc0, !PT ;  /* 0xfbffffff02027812 */ /* 0x000fe400078ec0ff */
[----:B------:R-:W-:Y:S01]  /*7e60*/  FMUL R23, R23, UR8 ;  /* 0x0000000817177c20 */ /* 0x000fe20008400000 */
[----:B------:R-:W-:-:S08]  /*7e70*/  PRMT R216, R22, 0x7610, R216 ;  /* 0x0000761016d87816 */ /* 0x000fd000000000d8 */
[----:B------:R-:W-:Y:S01]  /*7e80*/  @P3 LOP3.LUT R2, R2, 0x4000000, RZ, 0xfc, !PT ;  /* 0x0400000002023812 */ /* 0x000fe200078efcff */
[----:B---3--:R-:W-:-:S05]  /*7e90*/  FFMA R23, R217, UR13, R23 ;  /* 0x0000000dd9177c23 */ /* 0x008fca0008000017 */
[----:B------:R-:W-:-:S05]  /*7ea0*/  F2FP.F16.F32.PACK_AB R23, RZ, R23 ;  /* 0x00000017ff17723e */ /* 0x000fca00000000ff */
[----:B------:R3:W-:Y:S01]  /*7eb0*/  @P0 STG.E.U16 desc[UR20][R6.64+0x22], R23 ;  /* 0x0000221706000986 */ /* 0x0007e2000c101514 */
[----:B------:R-:W-:-:S13]  /*7ec0*/  ISETP.GT.AND P0, PT, R0, RZ, P3 ;  /* 0x000000ff0000720c */ /* 0x000fda0001f04270 */
[----:B---3--:R-:W-:Y:S05]  /*7ed0*/  @!P0 BRA `(.L_x_49) ;  /* 0x0000000000048947 */ /* 0x008fea0003800000 */
[----:B------:R3:W5:Y:S02]  /*7ee0*/  LDG.E.LTC128B.U16 R216, desc[UR20][R10.64+0x30] ;  /* 0x000030140ad87981 */ /* 0x000764000c1e1520 */
.L_x_49:
[----:B------:R-:W-:Y:S05]  /*7ef0*/  BSYNC B0 ;  /* 0x0000000000007941 */ /* 0x000fea0003800000 */
.L_x_48:
[----:B------:R-:W2:Y:S01]  /*7f00*/  LDL.LU R23, [R1+0x30] ;  /* 0x0000300001177983 */ /* 0x000ea20000300800 */
[----:B-----5:R-:W-:Y:S01]  /*7f10*/  HADD2.F32 R22, -RZ, R216.H0_H0 ;  /* 0x200000d8ff167230 */ /* 0x020fe20000004100 */
[----:B------:R-:W-:Y:S01]  /*7f20*/  ISETP.GT.AND P2, PT, R3, 0x19, PT ;  /* 0x000000190300780c */ /* 0x000fe20003f44270 */
[----:B------:R-:W-:Y:S01]  /*7f30*/  BSSY B0, `(.L_x_50) ;  /* 0x0000017000007945 */ /* 0x000fe20003800000 */
[----:B------:R-:W-:Y:S02]  /*7f40*/  LOP3.LUT R2, R2, 0xfdffffff, RZ, 0xc0, !PT ;  /* 0xfdffffff02027812 */ /* 0x000fe400078ec0ff */
[----:B------:R-:W-:-:S09]  /*7f50*/  FMUL R22, R22, UR8 ;  /* 0x0000000816167c20 */ /* 0x000fd20008400000 */
[----:B------:R-:W-:Y:S01]  /*7f60*/  @P2 LOP3.LUT R2, R2, 0x2000000, RZ, 0xfc, !PT ;  /* 0x0200000002022812 */ /* 0x000fe200078efcff */
[----:B--2---:R-:W-:-:S05]  /*7f70*/  FFMA R22, R23, UR13, R22 ;  /* 0x0000000d17167c23 */ /* 0x004fca0008000016 */
[----:B------:R-:W-:-:S05]  /*7f80*/  F2FP.F16.F32.PACK_AB R22, RZ, R22 ;  /* 0x00000016ff16723e */ /* 0x000fca00000000ff */
[----:B------:R2:W-:Y:S01]  /*7f90*/  @P0 STG.E.U16 desc[UR20][R4.64+0x30], R22 ;  /* 0x0000301604000986 */ /* 0x0005e2000c101514 */
[----:B------:R-:W-:-:S05]  /*7fa0*/  IADD3 R221, P0, R14, 0x80, RZ ;  /* 0x000000800edd7810 */ /* 0x000fca0007f1e0ff */
[----:B--2---:R-:W-:-:S04]  /*7fb0*/  IMAD.X R22, RZ, RZ, R15, P0 ;  /* 0x000000ffff167224 */ /* 0x004fc800000e060f */
[----:B------:R-:W-:-:S04]  /*7fc0*/  IMAD R22, R22, UR28, RZ ;  /* 0x0000001c16167c24 */ /* 0x000fc8000f8e02ff */
[C---:B------:R-:W-:Y:S02]  /*7fd0*/  IMAD R223, R221.reuse, UR29, R22 ;  /* 0x0000001ddddf7c24 */ /* 0x040fe4000f8e0216 */
[----:B------:R-:W-:-:S04]  /*7fe0*/  IMAD.WIDE.U32 R22, R221, R226, UR4 ;  /* 0x00000004dd167e25 */ /* 0x000fc8000f8e00e2 */
[----:B------:R-:W-:Y:S02]  /*7ff0*/  IMAD.IADD R23, R223, 0x1, R23 ;  /* 0x00000001df177824 */ /* 0x000fe400078e0217 */
[----:B------:R-:W-:-:S04]  /*8000*/  IMAD.WIDE.U32 R22, R20, UR7, R22 ;  /* 0x0000000714167c25 */ /* 0x000fc8000f8e0016 */
[----:B------:R-:W-:Y:S02]  /*8010*/  VIADD R23, R23, UR11 ;  /* 0x0000000b17177c36 */ /* 0x000fe40008000000 */
[----:B------:R-:W-:-:S05]  /*8020*/  IMAD.WIDE.U32 R22, R21, UR23, R22 ;  /* 0x0000001715167c25 */ /* 0x000fca000f8e0016 */
[----:B------:R-:W-:Y:S02]  /*8030*/  IADD3 R23, R23, UR10, RZ ;  /* 0x0000000a17177c10 */ /* 0x000fe4000fffe0ff */
[----:B------:R-:W-:Y:S02]  /*8040*/  IADD3 R239, P0, P1, R22, UR12, R12 ;  /* 0x0000000c16ef7c10 */ /* 0x000fe4000f91e00c */
[----:B------:R-:W-:Y:S02]  /*8050*/  PRMT R22, R216, 0x7610, R22 ;  /* 0x00007610d8167816 */ /* 0x000fe40000000016 */
[----:B------:R-:W-:Y:S02]  /*8060*/  IADD3.X R245, R23, UR18, R13, P0, P1 ;  /* 0x0000001217f57c10 */ /* 0x000fe400087e240d */
[----:B------:R-:W-:-:S13]  /*8070*/  ISETP.GT.AND P0, PT, R0, RZ, P2 ;  /* 0x000000ff0000720c */ /* 0x000fda0001704270 */
[----:B------:R-:W-:Y:S05]  /*8080*/  @!P0 BRA `(.L_x_51) ;  /* 0x0000000000048947 */ /* 0x000fea0003800000 */
[----:B------:R2:W5:Y:S02]  /*8090*/  LDG.E.LTC128B.U16 R22, desc[UR20][R10.64+0x32] ;  /* 0x000032140a167981 */ /* 0x000564000c1e1520 */
.L_x_51:
[----:B------:R-:W-:Y:S05]  /*80a0*/  BSYNC B0 ;  /* 0x0000000000007941 */ /* 0x000fea0003800000 */
.L_x_50:
        /* <DEDUP_REMOVED lines=10> */
.L_x_53:
[----:B------:R-:W-:Y:S05]  /*8150*/  BSYNC B0 ;  /* 0x0000000000007941 */ /* 0x000fea0003800000 */
.L_x_52:
[----:B------:R-:W2:Y:S01]  /*8160*/  LDL.LU R216, [R1+0x38] ;  /* 0x0000380001d87983 */ /* 0x000ea20000300800 */
[----:B-----5:R-:W-:Y:S01]  /*8170*/  HADD2.F32 R23, -RZ, R22.H0_H0 ;  /* 0x20000016ff177230 */ /* 0x020fe20000004100 */
[----:B------:R-:W-:Y:S04]  /*8180*/  BSSY B0, `(.L_x_54) ;  /* 0x0000015000007945 */ /* 0x000fe80003800000 */
[----:B------:R-:W-:-:S04]  /*8190*/  FMUL R23, R23, UR8 ;  /* 0x0000000817177c20 */ /* 0x000fc80008400000 */
[----:B--2---:R-:W-:-:S05]  /*81a0*/  FFMA R23, R216, UR13, R23 ;  /* 0x0000000dd8177c23 */ /* 0x004fca0008000017 */
[----:B------:R-:W-:-:S05]  /*81b0*/  F2FP.F16.F32.PACK_AB R23, RZ, R23 ;  /* 0x00000017ff17723e */ /* 0x000fca00000000ff */
[----:B------:R2:W-:Y:S01]  /*81c0*/  @P0 STG.E.U16 desc[UR20][R6.64+0x30], R23 ;  /* 0x0000301706000986 */ /* 0x0005e2000c101514 */
[----:B------:R-:W-:-:S05]  /*81d0*/  IADD3 R220, P0, R14, 0xc0, RZ ;  /* 0x000000c00edc7810 */ /* 0x000fca0007f1e0ff */
[----:B------:R-:W-:-:S04]  /*81e0*/  IMAD.X R14, RZ, RZ, R15, P0 ;  /* 0x000000ffff0e7224 */ /* 0x000fc800000e060f */
        /* <DEDUP_REMOVED lines=11> */
[----:B------:R-:W-:-:S13]  /*82a0*/  ISETP.GT.AND P0, PT, R0, 0x8, P2 ;  /* 0x000000080000780c */ /* 0x000fda0001704270 */
[----:B--2---:R-:W-:Y:S05]  /*82b0*/  @!P0 BRA `(.L_x_55) ;  /* 0x0000000000048947 */ /* 0x004fea0003800000 */
[----:B------:R2:W5:Y:S02]  /*82c0*/  LDG.E.LTC128B.U16 R14, desc[UR20][R8.64+0x32] ;  /* 0x00003214080e7981 */ /* 0x000564000c1e1520 */
.L_x_55:
[----:B------:R-:W-:Y:S05]  /*82d0*/  BSYNC B0 ;  /* 0x0000000000007941 */ /* 0x000fea0003800000 */
.L_x_54:
        /* <DEDUP_REMOVED lines=13> */
.L_x_57:
[----:B------:R-:W-:Y:S05]  /*83b0*/  BSYNC B0 ;  /* 0x0000000000007941 */ /* 0x000fea0003800000 */
.L_x_56:
        /* <DEDUP_REMOVED lines=10> */
[----:B------:R-:W-:-:S13]  /*8460*/  ISETP.GT.AND P0, PT, R0, RZ, P1 ;  /* 0x000000ff0000720c */ /* 0x000fda0000f04270 */
[----:B--2---:R-:W-:Y:S05]  /*8470*/  @!P0 BRA `(.L_x_59) ;  /* 0x0000000000048947 */ /* 0x004fea0003800000 */
[----:B------:R2:W5:Y:S02]  /*8480*/  LDG.E.LTC128B.U16 R14, desc[UR20][R10.64+0x42] ;  /* 0x000042140a0e7981 */ /* 0x000564000c1e1520 */
.L_x_59:
[----:B------:R-:W-:Y:S05]  /*8490*/  BSYNC B0 ;  /* 0x0000000000007941 */ /* 0x000fea0003800000 */
.L_x_58:
        /* <DEDUP_REMOVED lines=10> */
.L_x_61:
[----:B------:R-:W-:Y:S05]  /*8540*/  BSYNC B0 ;  /* 0x0000000000007941 */ /* 0x000fea0003800000 */
.L_x_60:
[----:B------:R-:W2:Y:S01]  /*8550*/  LDL.LU R23, [R1+0x48] ;  /* 0x0000480001177983 */ /* 0x000ea20000300800 */
[----:B-----5:R-:W-:Y:S01]  /*8560*/  HADD2.F32 R15, -RZ, R14.H0_H0 ;  /* 0x2000000eff0f7230 */ /* 0x020fe20000004100 */
[----:B------:R-:W-:Y:S01]  /*8570*/  BSSY B0, `(.L_x_62) ;  /* 0x0000009000007945 */ /* 0x000fe20003800000 */
[----:B------:R-:W-:-:S03]  /*8580*/  PRMT R22, R14, 0x7610, R22 ;  /* 0x000076100e167816 */ /* 0x000fc60000000016 */
[----:B------:R-:W-:-:S04]  /*8590*/  FMUL R15, R15, UR8 ;  /* 0x000000080f0f7c20 */ /* 0x000fc80008400000 */
[----:B--2---:R-:W-:-:S05]  /*85a0*/  FFMA R15, R23, UR13, R15 ;  /* 0x0000000d170f7c23 */ /* 0x004fca000800000f */
[----:B------:R-:W-:-:S05]  /*85b0*/  F2FP.F16.F32.PACK_AB R15, RZ, R15 ;  /* 0x0000000fff0f723e */ /* 0x000fca00000000ff */
[----:B------:R2:W-:Y:S01]  /*85c0*/  @P0 STG.E.U16 desc[UR20][R6.64+0x40], R15 ;  /* 0x0000400f06000986 */ /* 0x0005e2000c101514 */
[----:B------:R-:W-:-:S13]  /*85d0*/  ISETP.GT.AND P0, PT, R0, 0x8, P1 ;  /* 0x000000080000780c */ /* 0x000fda0000f04270 */
[----:B--2---:R-:W-:Y:S05]  /*85e0*/  @!P0 BRA `(.L_x_63) ;  /* 0x0000000000048947 */ /* 0x004fea0003800000 */
[----:B------:R2:W5:Y:S02]  /*85f0*/  LDG.E.LTC128B.U16 R22, desc[UR20][R8.64+0x42] ;  /* 0x0000421408167981 */ /* 0x000564000c1e1520 */
.L_x_63:
[----:B------:R-:W-:Y:S05]  /*8600*/  BSYNC B0 ;  /* 0x0000000000007941 */ /* 0x000fea0003800000 */
.L_x_62:
[----:B------:R-:W3:Y:S01]  /*8610*/  LDL.LU R15, [R1+0x4c] ;  /* 0x00004c00010f7983 */ /* 0x000ee20000300800 */
[----:B-----5:R-:W-:Y:S01]  /*8620*/  HADD2.F32 R14, -RZ, R22.H0_H0 ;  /* 0x20000016ff0e7230 */ /* 0x020fe20000004100 */
[----:B------:R-:W-:Y:S01]  /*8630*/  ISETP.GT.AND P2, PT, R3, 0x28, PT ;  /* 0x000000280300780c */ /* 0x000fe20003f44270 */
[----:B------:R-:W-:Y:S01]  /*8640*/  IMAD.WIDE.U32 R224, R219, R226, UR32 ;  /* 0x00000020dbe07e25 */ /* 0x000fe2000f8e00e2 */
[----:B------:R-:W-:Y:S01]  /*8650*/  LOP3.LUT R2, R2, 0xffdfffff, RZ, 0xc0, !PT ;  /* 0xffdfffff02027812 */ /* 0x000fe200078ec0ff */
[----:B------:R-:W-:Y:S02]  /*8660*/  BSSY B0, `(.L_x_64) ;  /* 0x0000013000007945 */ /* 0x000fe40003800000 */
[----:B------:R-:W-:Y:S01]  /*8670*/  FMUL R14, R14, UR8 ;  /* 0x000000080e0e7c20 */ /* 0x000fe20008400000 */
[----:B------:R-:W-:-:S07]  /*8680*/  IMAD.IADD R236, R228, 0x1, R225 ;  /* 0x00000001e4ec7824 */ /* 0x000fce00078e02e1 */
[----:B------:R-:W-:Y:S01]  /*8690*/  @P2 LOP3.LUT R2, R2, 0x200000, RZ, 0xfc, !PT ;  /* 0x0020000002022812 */ /* 0x000fe200078efcff */
[----:B---3--:R-:W-:-:S05]  /*86a0*/  FFMA R14, R15, UR13, R14 ;  /* 0x0000000d0f0e7c23 */ /* 0x008fca000800000e */
[----:B------:R-:W-:-:S05]  /*86b0*/  F2FP.F16.F32.PACK_AB R14, RZ, R14 ;  /* 0x0000000eff0e723e */ /* 0x000fca00000000ff */
[----:B------:R3:W-:Y:S02]  /*86c0*/  @P0 STG.E.U16 desc[UR20][R6.64+0x42], R14 ;  /* 0x0000420e06000986 */ /* 0x0007e4000c101514 */
[----:B---3--:R-:W-:-:S04]  /*86d0*/  IADD3 R14, P0, R224, UR24, RZ ;  /* 0x00000018e00e7c10 */ /* 0x008fc8000ff1e0ff */
[----:B------:R-:W-:-:S03]  /*86e0*/  IADD3.X R15, R236, UR5, RZ, P0, !PT ;  /* 0x00000005ec0f7c10 */ /* 0x000fc600087fe4ff */
        /* <DEDUP_REMOVED lines=10> */
.L_x_65:
[----:B------:R-:W-:Y:S05]  /*8790*/  BSYNC B0 ;  /* 0x0000000000007941 */ /* 0x000fea0003800000 */
.L_x_64:
        /* <DEDUP_REMOVED lines=13> */
.L_x_67:
[----:B------:R-:W-:Y:S05]  /*8870*/  BSYNC B0 ;  /* 0x0000000000007941 */ /* 0x000fea0003800000 */
.L_x_66:
        /* <DEDUP_REMOVED lines=10> */
.L_x_69:
[----:B------:R-:W-:Y:S05]  /*8920*/  BSYNC B0 ;  /* 0x0000000000007941 */ /* 0x000fea0003800000 */
.L_x_68:
        /* <DEDUP_REMOVED lines=10> */
.L_x_71:
[----:B------:R-:W-:Y:S05]  /*89d0*/  BSYNC B0 ;  /* 0x0000000000007941 */ /* 0x000fea0003800000 */
.L_x_70:
        /* <DEDUP_REMOVED lines=14> */
.L_x_73:
[----:B------:R-:W-:Y:S05]  /*8ac0*/  BSYNC B0 ;  /* 0x0000000000007941 */ /* 0x000fea0003800000 */
.L_x_72:
[----:B------:R-:W2:Y:S01]  /*8ad0*/  LDL.LU R15, [R1+0x60] ;  /* 0x00006000010f7983 */ /* 0x000ea20000300800 */
[----:B-----5:R-:W-:Y:S01]  /*8ae0*/  HADD2.F32 R14, -RZ, R218.H0_H0 ;  /* 0x200000daff0e7230 */ /* 0x020fe20000004100 */
[----:B------:R-:W-:Y:S01]  /*8af0*/  ISETP.GT.AND P2, PT, R3, 0x31, PT ;  /* 0x000000310300780c */ /* 0x000fe20003f44270 */
[-C--:B------:R-:W-:Y:S01]  /*8b00*/  IMAD.WIDE.U32 R216, R221, R226.reuse, UR32 ;  /* 0x00000020ddd87e25 */ /* 0x080fe2000f8e00e2 */
[----:B------:R-:W-:Y:S01]  /*8b10*/  LOP3.LUT R2, R2, 0xfffbffff, RZ, 0xc0, !PT ;  /* 0xfffbffff02027812 */ /* 0x000fe200078ec0ff */
[----:B------:R-:W-:Y:S02]  /*8b20*/  BSSY B0, `(.L_x_74) ;  /* 0x000001d000007945 */ /* 0x000fe40003800000 */
[----:B------:R-:W-:Y:S01]  /*8b30*/  FMUL R14, R14, UR8 ;  /* 0x000000080e0e7c20 */ /* 0x000fe20008400000 */
[----:B------:R-:W-:Y:S02]  /*8b40*/  IMAD.IADD R227, R223, 0x1, R217 ;  /* 0x00000001dfe37824 */ /* 0x000fe400078e02d9 */
[----:B------:R-:W-:-:S04]  /*8b50*/  IMAD.WIDE.U32 R22, R220, R226, UR32 ;  /* 0x00000020dc167e25 */ /* 0x000fc8000f8e00e2 */
[----:B------:R-:W-:Y:S01]  /*8b60*/  IMAD.IADD R226, R222, 0x1, R23 ;  /* 0x00000001dee27824 */ /* 0x000fe200078e0217 */
[----:B------:R-:W-:Y:S01]  /*8b70*/  @P2 LOP3.LUT R2, R2, 0x40000, RZ, 0xfc, !PT ;  /* 0x0004000002022812 */ /* 0x000fe200078efcff */
[----:B--2---:R-:W-:-:S05]  /*8b80*/  FFMA R14, R15, UR13, R14 ;  /* 0x0000000d0f0e7c23 */ /* 0x004fca000800000e */
[----:B------:R-:W-:-:S05]  /*8b90*/  F2FP.F16.F32.PACK_AB R14, RZ, R14 ;  /* 0x0000000eff0e723e */ /* 0x000fca00000000ff */
[----:B------:R2:W-:Y:S02]  /*8ba0*/  @P0 STG.E.U16 desc[UR20][R4.64+0x60], R14 ;  /* 0x0000600e04000986 */ /* 0x0005e4000c101514 */
[----:B--2---:R-:W-:-:S04]  /*8bb0*/  IADD3 R14, P0, R216, UR24, RZ ;  /* 0x00000018d80e7c10 */ /* 0x004fc8000ff1e0ff */
[----:B------:R-:W-:-:S03]  /*8bc0*/  IADD3.X R15, R227, UR5, RZ, P0, !PT ;  /* 0x00000005e30f7c10 */ /* 0x000fc600087fe4ff */
[----:B------:R-:W-:-:S04]  /*8bd0*/  IMAD.WIDE.U32 R14, R20, UR7, R14 ;  /* 0x00000007140e7c25 */ /* 0x000fc8000f8e000e */
[----:B------:R-:W-:Y:S02]  /*8be0*/  VIADD R15, R15, UR11 ;  /* 0x0000000b0f0f7c36 */ /* 0x000fe40008000000 */
[----:B------:R-:W-:-:S04]  /*8bf0*/  IMAD.WIDE.U32 R14, R21, UR23, R14 ;  /* 0x00000017150e7c25 */ /* 0x000fc8000f8e000e */
[----:B------:R-:W-:Y:S01]  /*8c00*/  VIADD R15, R15, UR10 ;  /* 0x0000000a0f0f7c36 */ /* 0x000fe20008000000 */
[----:B------:R-:W-:-:S04]  /*8c10*/  IADD3 R235, P0, P1, R14, UR12, R12 ;  /* 0x0000000c0eeb7c10 */ /* 0x000fc8000f91e00c */
[----:B------:R-:W-:Y:S02]  /*8c20*/  IADD3.X R242, R15, UR18, R13, P0, P1 ;  /* 0x000000120ff27c10 */ /* 0x000fe400087e240d */
[----:B------:R-:W-:-:S04]  /*8c30*/  IADD3 R14, P0, R22, UR24, RZ ;  /* 0x00000018160e7c10 */ /* 0x000fc8000ff1e0ff */
[----:B------:R-:W-:-:S03]  /*8c40*/  IADD3.X R15, R226, UR5, RZ, P0, !PT ;  /* 0x00000005e20f7c10 */ /* 0x000fc600087fe4ff */
[----:B------:R-:W-:-:S04]  /*8c50*/  IMAD.WIDE.U32 R14, R20, UR7, R14 ;  /* 0x00000007140e7c25 */ /* 0x000fc8000f8e000e */
[----:B------:R-:W-:Y:S02]  /*8c60*/  VIADD R15, R15, UR11 ;  /* 0x0000000b0f0f7c36 */ /* 0x000fe40008000000 */
[----:B------:R-:W-:-:S04]  /*8c70*/  IMAD.WIDE.U32 R14, R21, UR23, R14 ;  /* 0x00000017150e7c25 */ /* 0x000fc8000f8e000e */
[----:B------:R-:W-:Y:S01]  /*8c80*/  VIADD R15, R15, UR10 ;  /* 0x0000000a0f0f7c36 */ /* 0x000fe20008000000 */
[--C-:B------:R-:W-:Y:S02]  /*8c90*/  IADD3 R234, P0, P1, R14, UR12, R12.reuse ;  /* 0x0000000c0eea7c10 */ /* 0x100fe4000f91e00c */
[----:B------:R-:W-:Y:S02]  /*8ca0*/  PRMT R12, R218, 0x7610, R12 ;  /* 0x00007610da0c7816 */ /* 0x000fe4000000000c */
[----:B------:R-:W-:Y:S02]  /*8cb0*/  IADD3.X R241, R15, UR18, R13, P0, P1 ;  /* 0x000000120ff17c10 */ /* 0x000fe400087e240d */
[----:B------:R-:W-:-:S13]  /*8cc0*/  ISETP.GT.AND P0, PT, R0, RZ, P2 ;  /* 0x000000ff0000720c */ /* 0x000fda0001704270 */
[----:B------:R-:W-:Y:S05]  /*8cd0*/  @!P0 BRA `(.L_x_75) ;  /* 0x0000000000048947 */ /* 0x000fea0003800000 */
[----:B------:R2:W5:Y:S02]  /*8ce0*/  LDG.E.LTC128B.U16 R12, desc[UR20][R10.64+0x62] ;  /* 0x000062140a0c7981 */ /* 0x000564000c1e1520 */
.L_x_75:
[----:B------:R-:W-:Y:S05]  /*8cf0*/  BSYNC B0 ;  /* 0x0000000000007941 */ /* 0x000fea0003800000 */
.L_x_74:
[----:B------:R-:W3:Y:S01]  /*8d00*/  LDL.LU R15, [R1+0x64] ;  /* 0x00006400010f7983 */ /* 0x000ee20000300800 */
[----:B-----5:R-:W-:Y:S01]  /*8d10*/  HADD2.F32 R13, -RZ, R12.H0_H0 ;  /* 0x2000000cff0d7230 */ /* 0x020fe20000004100 */
[----:B------:R-:W-:Y:S01]  /*8d20*/  BSSY B0, `(.L_x_76) ;  /* 0x0000009000007945 */ /* 0x000fe20003800000 */
[----:B------:R-:W-:-:S03]  /*8d30*/  PRMT R14, R12, 0x7610, R14 ;  /* 0x000076100c0e7816 */ /* 0x000fc6000000000e */
[----:B------:R-:W-:-:S04]  /*8d40*/  FMUL R13, R13, UR8 ;  /* 0x000000080d0d7c20 */ /* 0x000fc80008400000 */
[----:B---3--:R-:W-:-:S05]  /*8d50*/  FFMA R13, R15, UR13, R13 ;  /* 0x0000000d0f0d7c23 */ /* 0x008fca000800000d */
[----:B------:R-:W-:-:S05]  /*8d60*/  F2FP.F16.F32.PACK_AB R13, RZ, R13 ;  /* 0x0000000dff0d723e */ /* 0x000fca00000000ff */
[----:B------:R3:W-:Y:S01]  /*8d70*/  @P0 STG.E.U16 desc[UR20][R4.64+0x62], R13 ;  /* 0x0000620d04000986 */ /* 0x0007e2000c101514 */
[----:B------:R-:W-:-:S13]  /*8d80*/  ISETP.GT.AND P0, PT, R0, 0x8, P3 ;  /* 0x000000080000780c */ /* 0x000fda0001f04270 */
[----:B---3--:R-:W-:Y:S05]  /*8d90*/  @!P0 BRA `(.L_x_77) ;  /* 0x0000000000048947 */ /* 0x008fea0003800000 */
[----:B------:R3:W5:Y:S02]  /*8da0*/  LDG.E.LTC128B.U16 R14, desc[UR20][R8.64+0x60] ;  /* 0x00006014080e7981 */ /* 0x000764000c1e1520 */
.L_x_77:
[----:B------:R-:W-:Y:S05]  /*8db0*/  BSYNC B0 ;  /* 0x0000000000007941 */ /* 0x000fea0003800000 */
.L_x_76:
[----:B------:R-:W2:Y:S01]  /*8dc0*/  LDL.LU R13, [R1+0x68] ;  /* 0x00006800010d7983 */ /* 0x000ea20000300800 */
[----:B-----5:R-:W-:Y:S01]  /*8dd0*/  HADD2.F32 R12, -RZ, R14.H0_H0 ;  /* 0x2000000eff0c7230 */ /* 0x020fe20000004100 */
[----:B------:R-:W-:Y:S01]  /*8de0*/  USHF.L.U32 UR22, UR15, 0x1, URZ ;  /* 0x000000010f167899 */ /* 0x000fe2000800063f */
[----:B------:R-:W-:Y:S01]  /*8df0*/  BSSY B0, `(.L_x_78) ;  /* 0x000000d000007945 */ /* 0x000fe20003800000 */
[----:B------:R-:W-:Y:S02]  /*8e00*/  USHF.L.U64.HI UR30, UR15, 0x1, UR19 ;  /* 0x000000010f1e7899 */ /* 0x000fe40008010213 */
[----:B------:R-:W-:-:S04]  /*8e10*/  FMUL R12, R12, UR8 ;  /* 0x000000080c0c7c20 */ /* 0x000fc80008400000 */
[----:B--2---:R-:W-:Y:S01]  /*8e20*/  FFMA R12, R13, UR13, R12 ;  /* 0x0000000d0d0c7c23 */ /* 0x004fe2000800000c */
[----:B------:R-:W-:-:S04]  /*8e30*/  IMAD.U32 R13, RZ, RZ, UR6 ;  /* 0x00000006ff0d7e24 */ /* 0x000fc8000f8e00ff */
[----:B------:R-:W-:-:S05]  /*8e40*/  F2FP.F16.F32.PACK_AB R12, RZ, R12 ;  /* 0x0000000cff0c723e */ /* 0x000fca00000000ff */
[----:B------:R2:W-:Y:S02]  /*8e50*/  @P0 STG.E.U16 desc[UR20][R6.64+0x60], R12 ;  /* 0x0000600c06000986 */ /* 0x0005e4000c101514 */
[----:B--2---:R-:W-:-:S05]  /*8e60*/  IMAD.U32 R12, RZ, RZ, UR31 ;  /* 0x0000001fff0c7e24 */ /* 0x004fca000f8e00ff */
[----:B------:R-:W-:-:S04]  /*8e70*/  IADD3 R12, P0, P1, R12, UR22, R4 ;  /* 0x000000160c0c7c10 */ /* 0x000fc8000f91e004 */
[----:B------:R-:W-:Y:S02]  /*8e80*/  IADD3.X R13, R13, UR30, R5, P0, P1 ;  /* 0x0000001e0d0d7c10 */ /* 0x000fe400087e2405 */
[----:B------:R-:W-:-:S13]  /*8e90*/  ISETP.GT.AND P0, PT, R0, 0x8, P2 ;  /* 0x000000080000780c */ /* 0x000fda0001704270 */
[----:B------:R-:W-:Y:S05]  /*8ea0*/  @!P0 BRA `(.L_x_79) ;  /* 0x0000000000048947 */ /* 0x000fea0003800000 */
[----:B------:R2:W5:Y:S02]  /*8eb0*/  LDG.E.LTC128B.U16 R14, desc[UR20][R8.64+0x62] ;  /* 0x00006214080e7981 */ /* 0x000564000c1e1520 */
.L_x_79:
[----:B------:R-:W-:Y:S05]  /*8ec0*/  BSYNC B0 ;  /* 0x0000000000007941 */ /* 0x000fea0003800000 */
.L_x_78:
        /* <DEDUP_REMOVED lines=13> */
.L_x_81:
[----:B------:R-:W-:Y:S05]  /*8fa0*/  BSYNC B0 ;  /* 0x0000000000007941 */ /* 0x000fea0003800000 */
.L_x_80:
[----:B------:R-:W2:Y:S01]  /*8fb0*/  LDL.LU R20, [R1+0x70] ;  /* 0x0000700001147983 */ /* 0x000ea20000300800 */
[----:B-----5:R-:W-:Y:S01]  /*8fc0*/  HADD2.F32 R15, -RZ, R14.H0_H0 ;  /* 0x2000000eff0f7230 */ /* 0x020fe20000004100 */
[----:B------:R-:W-:Y:S01]  /*8fd0*/  ISETP.GT.AND P2, PT, R3, 0x39, PT ;  /* 0x000000390300780c */ /* 0x000fe20003f44270 */
[----:B------:R-:W-:Y:S01]  /*8fe0*/  BSSY B0, `(.L_x_82) ;  /* 0x000000b000007945 */ /* 0x000fe20003800000 */
[----:B------:R-:W-:Y:S02]  /*8ff0*/  LOP3.LUT R2, R2, 0xfffeffff, RZ, 0xc0, !PT ;  /* 0xfffeffff02027812 */ /* 0x000fe400078ec0ff */
[----:B------:R-:W-:Y:S01]  /*9000*/  FMUL R15, R15, UR8 ;  /* 0x000000080f0f7c20 */ /* 0x000fe20008400000 */
[----:B------:R-:W-:-:S08]  /*9010*/  PRMT R21, R14, 0x7610, R21 ;  /* 0x000076100e157816 */ /* 0x000fd00000000015 */
[----:B------:R-:W-:Y:S01]  /*9020*/  @P2 LOP3.LUT R2, R2, 0x10000, RZ, 0xfc, !PT ;  /* 0x0001000002022812 */ /* 0x000fe200078efcff */
[----:B--2---:R-:W-:-:S05]  /*9030*/  FFMA R15, R20, UR13, R15 ;  /* 0x0000000d140f7c23 */ /* 0x004fca000800000f */
[----:B------:R-:W-:-:S05]  /*9040*/  F2FP.F16.F32.PACK_AB R15, RZ, R15 ;  /* 0x0000000fff0f723e */ /* 0x000fca00000000ff */
[----:B------:R2:W-:Y:S01]  /*9050*/  @P0 STG.E.U16 desc[UR20][R4.64+0x70], R15 ;  /* 0x0000700f04000986 */ /* 0x0005e2000c101514 */
[----:B------:R-:W-:-:S13]  /*9060*/  ISETP.GT.AND P0, PT, R0, RZ, P2 ;  /* 0x000000ff0000720c */ /* 0x000fda0001704270 */
[----:B--2---:R-:W-:Y:S05]  /*9070*/  @!P0 BRA `(.L_x_83) ;  /* 0x0000000000048947 */ /* 0x004fea0003800000 */
[----:B------:R2:W5:Y:S02]  /*9080*/  LDG.E.LTC128B.U16 R21, desc[UR20][R10.64+0x72] ;  /* 0x000072140a157981 */ /* 0x000564000c1e1520 */
.L_x_83:
[----:B------:R-:W-:Y:S05]  /*9090*/  BSYNC B0 ;  /* 0x0000000000007941 */ /* 0x000fea0003800000 */
.L_x_82:
[----:B------:R-:W3:Y:S01]  /*90a0*/  LDL.LU R15, [R1+0x74] ;  /* 0x00007400010f7983 */ /* 0x000ee20000300800 */
[----:B-----5:R-:W-:Y:S01]  /*90b0*/  HADD2.F32 R14, -RZ, R21.H0_H0 ;  /* 0x20000015ff0e7230 */ /* 0x020fe20000004100 */
[----:B------:R-:W-:Y:S01]  /*90c0*/  USHF.L.U32 UR9, UR16, 0x8, URZ ;  /* 0x0000000810097899 */ /* 0x000fe2000800063f */
[----:B------:R-:W-:Y:S01]  /*90d0*/  BSSY B0, `(.L_x_84) ;  /* 0x000000d000007945 */ /* 0x000fe20003800000 */
[----:B------:R-:W-:Y:S02]  /*90e0*/  USHF.L.U64.HI UR14, UR16, 0x8, UR17 ;  /* 0x00000008100e7899 */ /* 0x000fe40008010211 */
[----:B------:R-:W-:Y:S02]  /*90f0*/  FMUL R14, R14, UR8 ;  /* 0x000000080e0e7c20 */ /* 0x000fe40008400000 */
[----:B------:R-:W-:Y:S02]  /*9100*/  IMAD.U32 R20, RZ, RZ, UR9 ;  /* 0x00000009ff147e24 */ /* 0x000fe4000f8e00ff */
[----:B---3--:R-:W-:Y:S01]  /*9110*/  FFMA R14, R15, UR13, R14 ;  /* 0x0000000d0f0e7c23 */ /* 0x008fe2000800000e */
[----:B------:R-:W-:-:S04]  /*9120*/  IMAD.U32 R15, RZ, RZ, UR14 ;  /* 0x0000000eff0f7e24 */ /* 0x000fc8000f8e00ff */
[----:B------:R-:W-:-:S05]  /*9130*/  F2FP.F16.F32.PACK_AB R14, RZ, R14 ;  /* 0x0000000eff0e723e */ /* 0x000fca00000000ff */
[----:B------:R3:W-:Y:S02]  /*9140*/  @P0 STG.E.U16 desc[UR20][R4.64+0x72], R14 ;  /* 0x0000720e04000986 */ /* 0x0007e4000c101514 */
[----:B---3--:R-:W-:-:S04]  /*9150*/  IADD3 R14, P0, P1, R4, UR31, R20 ;  /* 0x0000001f040e7c10 */ /* 0x008fc8000f91e014 */
[----:B------:R-:W-:Y:S02]  /*9160*/  IADD3.X R15, R5, UR6, R15, P0, P1 ;  /* 0x00000006050f7c10 */ /* 0x000fe400087e240f */
[----:B------:R-:W-:-:S13]  /*9170*/  ISETP.GT.AND P0, PT, R0, 0x8, P3 ;  /* 0x000000080000780c */ /* 0x000fda0001f04270 */
[----:B------:R-:W-:Y:S05]  /*9180*/  @!P0 BRA `(.L_x_85) ;  /* 0x0000000000048947 */ /* 0x000fea0003800000 */
[----:B------:R3:W5:Y:S02]  /*9190*/  LDG.E.LTC128B.U16 R21, desc[UR20][R8.64+0x70] ;  /* 0x0000701408157981 */ /* 0x000764000c1e1520 */
.L_x_85:
[----:B------:R-:W-:Y:S05]  /*91a0*/  BSYNC B0 ;  /* 0x0000000000007941 */ /* 0x000fea0003800000 */
.L_x_84:
        /* <DEDUP_REMOVED lines=10> */
.L_x_87:
[----:B------:R-:W-:Y:S05]  /*9250*/  BSYNC B0 ;  /* 0x0000000000007941 */ /* 0x000fea0003800000 */
.L_x_86:
        /* <DEDUP_REMOVED lines=13> */
.L_x_89:
[----:B------:R-:W-:Y:S05]  /*9330*/  BSYNC B0 ;  /* 0x0000000000007941 */ /* 0x000fea0003800000 */
.L_x_88:
        /* <DEDUP_REMOVED lines=13> */
.L_x_91:
[----:B------:R-:W-:Y:S05]  /*9410*/  BSYNC B0 ;  /* 0x0000000000007941 */ /* 0x000fea0003800000 */
.L_x_90:
        /* <DEDUP_REMOVED lines=10> */
.L_x_93:
[----:B------:R-:W-:Y:S05]  /*94c0*/  BSYNC B0 ;  /* 0x0000000000007941 */ /* 0x000fea0003800000 */
.L_x_92:
        /* <DEDUP_REMOVED lines=10> */
.L_x_95:
[----:B------:R-:W-:Y:S05]  /*9570*/  BSYNC B0 ;  /* 0x0000000000007941 */ /* 0x000fea0003800000 */
.L_x_94:
        /* <DEDUP_REMOVED lines=13> */
.L_x_97:
[----:B------:R-:W-:Y:S05]  /*9650*/  BSYNC B0 ;  /* 0x0000000000007941 */ /* 0x000fea0003800000 */
.L_x_96:
        /* <DEDUP_REMOVED lines=13> */
.L_x_99:
[----:B------:R-:W-:Y:S05]  /*9730*/  BSYNC B0 ;  /* 0x0000000000007941 */ /* 0x000fea0003800000 */
.L_x_98:
        /* <DEDUP_REMOVED lines=10> */
.L_x_101:
[----:B------:R-:W-:Y:S05]  /*97e0*/  BSYNC B0 ;  /* 0x0000000000007941 */ /* 0x000fea0003800000 */
.L_x_100:
        /* <DEDUP_REMOVED lines=10> */
.L_x_103:
[----:B------:R-:W-:Y:S05]  /*9890*/  BSYNC B0 ;  /* 0x0000000000007941 */ /* 0x000fea0003800000 */
.L_x_102:
[----:B------:R-:W3:Y:S01]  /*98a0*/  LDL.LU R218, [R1+0x9c] ;  /* 0x00009c0001da7983 */ /* 0x000ee20000300800 */
[----:B-----5:R-:W-:Y:S01]  /*98b0*/  HADD2.F32 R19, -RZ, R21.H0_H0 ;  /* 0x20000015ff137230 */ /* 0x020fe20000004100 */
[----:B------:R-:W-:Y:S01]  /*98c0*/  ISETP.GT.AND P2, PT, R3, 0x50, PT ;  /* 0x000000500300780c */ /* 0x000fe20003f44270 */
[----:B------:R-:W-:Y:S01]  /*98d0*/  BSSY B0, `(.L_x_104) ;  /* 0x000002e000007945 */ /* 0x000fe20003800000 */
[----:B------:R-:W-:Y:S02]  /*98e0*/  LOP3.LUT R2, R2, 0xfffff7ff, RZ, 0xc0, !PT ;  /* 0xfffff7ff02027812 */ /* 0x000fe400078ec0ff */
[----:B------:R-:W-:-:S09]  /*98f0*/  FMUL R19, R19, UR8 ;  /* 0x0000000813137c20 */ /* 0x000fd20008400000 */
[----:B------:R-:W-:Y:S01]  /*9900*/  @P2 LOP3.LUT R2, R2, 0x800, RZ, 0xfc, !PT ;  /* 0x0000080002022812 */ /* 0x000fe200078efcff */
[----:B---3--:R-:W-:Y:S01]  /*9910*/  FFMA R19, R218, UR13, R19 ;  /* 0x0000000dda137c23 */ /* 0x008fe20008000013 */
[----:B------:R-:W-:-:S04]  /*9920*/  IMAD.WIDE.U32 R218, R219, UR28, R16 ;  /* 0x0000001cdbda7c25 */ /* 0x000fc8000f8e0010 */
[----:B------:R-:W-:-:S05]  /*9930*/  F2FP.F16.F32.PACK_AB R19, RZ, R19 ;  /* 0x00000013ff13723e */ /* 0x000fca00000000ff */
[----:B------:R3:W-:Y:S01]  /*9940*/  @P0 STG.E.U16 desc[UR20][R6.64+0x92], R19 ;  /* 0x0000921306000986 */ /* 0x0007e2000c101514 */
[----:B------:R-:W-:Y:S01]  /*9950*/  LEA R232, P0, R218, UR26, 0x1 ;  /* 0x0000001adae87c11 */ /* 0x000fe2000f8008ff */
[----:B---3--:R-:W-:-:S05]  /*9960*/  IMAD.IADD R19, R219, 0x1, R228 ;  /* 0x00000001db137824 */ /* 0x008fca00078e02e4 */
[----:B------:R-:W-:Y:S01]  /*9970*/  LEA.HI.X R233, R218, UR27, R19, 0x1, P0 ;  /* 0x0000001bdae97c11 */ /* 0x000fe200080f0c13 */
[----:B------:R-:W-:-:S04]  /*9980*/  IMAD.WIDE.U32 R218, R221, UR28, R16 ;  /* 0x0000001cddda7c25 */ /* 0x000fc8000f8e0010 */
[----:B------:R-:W-:Y:S01]  /*9990*/  IMAD.IADD R223, R219, 0x1, R223 ;  /* 0x00000001dbdf7824 */ /* 0x000fe200078e02df */
[----:B------:R-:W-:-:S04]  /*99a0*/  LEA R230, P0, R218, UR26, 0x1 ;  /* 0x0000001adae67c11 */ /* 0x000fc8000f8008ff */
[----:B------:R-:W-:Y:S01]  /*99b0*/  LEA.HI.X R231, R218, UR27, R223, 0x1, P0 ;  /* 0x0000001bdae77c11 */ /* 0x000fe200080f0cdf */
[----:B------:R-:W-:-:S04]  /*99c0*/  IMAD.WIDE.U32 R218, R220, UR28, R16 ;  /* 0x0000001cdcda7c25 */ /* 0x000fc8000f8e0010 */
[----:B------:R-:W-:Y:S01]  /*99d0*/  IMAD.IADD R222, R219, 0x1, R222 ;  /* 0x00000001dbde7824 */ /* 0x000fe200078e02de */
[----:B------:R-:W-:-:S04]  /*99e0*/  LEA R228, P0, R218, UR26, 0x1 ;  /* 0x0000001adae47c11 */ /* 0x000fc8000f8008ff */
[----:B------:R-:W-:Y:S02]  /*99f0*/  LEA.HI.X R229, R218, UR27, R222, 0x1, P0 ;  /* 0x0000001bdae57c11 */ /* 0x000fe400080f0cde */
[----:B------:R-:W-:-:S04]  /*9a00*/  LEA R218, P0, R240, UR26, 0x1 ;  /* 0x0000001af0da7c11 */ /* 0x000fc8000f8008ff */
[----:B------:R-:W-:Y:S02]  /*9a10*/  LEA.HI.X R219, R240, UR27, R246, 0x1, P0 ;  /* 0x0000001bf0db7c11 */ /* 0x000fe400080f0cf6 */
[----:B------:R-:W-:-:S04]  /*9a20*/  LEA R220, P0, R239, UR26, 0x1 ;  /* 0x0000001aefdc7c11 */ /* 0x000fc8000f8008ff */
[----:B------:R-:W-:Y:S02]  /*9a30*/  LEA.HI.X R221, R239, UR27, R245, 0x1, P0 ;  /* 0x0000001befdd7c11 */ /* 0x000fe400080f0cf5 */
[----:B------:R-:W-:-:S04]  /*9a40*/  LEA R222, P0, R238, UR26, 0x1 ;  /* 0x0000001aeede7c11 */ /* 0x000fc8000f8008ff */
[----:B------:R-:W-:Y:S02]  /*9a50*/  LEA.HI.X R223, R238, UR27, R244, 0x1, P0 ;  /* 0x0000001beedf7c11 */ /* 0x000fe400080f0cf4 */
[----:B------:R-:W-:-:S05]  /*9a60*/  IADD3 R224, P0, R18, R224, RZ ;  /* 0x000000e012e07210 */ /* 0x000fca0007f1e0ff */
[----:B------:R-:W-:Y:S01]  /*9a70*/  IMAD.X R16, R236, 0x1, R17, P0 ;  /* 0x00000001ec107824 */ /* 0x000fe200000e0611 */
[----:B------:R-:W-:-:S05]  /*9a80*/  IADD3 R216, P0, R18, R216, RZ ;  /* 0x000000d812d87210 */ /* 0x000fca0007f1e0ff */
[----:B------:R-:W-:Y:S01]  /*9a90*/  IMAD.X R19, R227, 0x1, R17, P0 ;  /* 0x00000001e3137824 */ /* 0x000fe200000e0611 */
[----:B------:R-:W-:-:S05]  /*9aa0*/  IADD3 R18, P0, R18, R22, RZ ;  /* 0x0000001612127210 */ /* 0x000fca0007f1e0ff */
[----:B------:R-:W-:Y:S01]  /*9ab0*/  IMAD.X R17, R226, 0x1, R17, P0 ;  /* 0x00000001e2117824 */ /* 0x000fe200000e0611 */
        /* <DEDUP_REMOVED lines=12> */
[----:B------:R-:W-:-:S13]  /*9b80*/  ISETP.GT.AND P0, PT, R0, RZ, P2 ;  /* 0x000000ff0000720c */ /* 0x000fda0001704270 */
[----:B------:R-:W-:Y:S05]  /*9b90*/  @!P0 BRA `(.L_x_105) ;  /* 0x0000000000048947 */ /* 0x000fea0003800000 */
[----:B------:R3:W5:Y:S02]  /*9ba0*/  LDG.E.LTC128B.U16 R21, desc[UR20][R10.64+0xa0] ;  /* 0x0000a0140a157981 */ /* 0x000764000c1e1520 */
.L_x_105:
[----:B------:R-:W-:Y:S05]  /*9bb0*/  BSYNC B0 ;  /* 0x0000000000007941 */ /* 0x000fea0003800000 */
.L_x_104:
        /* <DEDUP_REMOVED lines=13> */
.L_x_107:
[----:B------:R-:W-:Y:S05]  /*9c90*/  BSYNC B0 ;  /* 0x0000000000007941 */ /* 0x000fea0003800000 */
.L_x_106:
        /* <DEDUP_REMOVED lines=10> */
.L_x_109:
[----:B------:R-:W-:Y:S05]  /*9d40*/  BSYNC B0 ;  /* 0x0000000000007941 */ /* 0x000fea0003800000 */
.L_x_108:
        /* <DEDUP_REMOVED lines=10> */
.L_x_111:
[----:B------:R-:W-:Y:S05]  /*9df0*/  BSYNC B0 ;  /* 0x0000000000007941 */ /* 0x000fea0003800000 */
.L_x_110:
        /* <DEDUP_REMOVED lines=13> */
.L_x_113:
[----:B------:R-:W-:Y:S05]  /*9ed0*/  BSYNC B0 ;  /* 0x0000000000007941 */ /* 0x000fea0003800000 */
.L_x_112:
        /* <DEDUP_REMOVED lines=13> */
.L_x_115:
[----:B------:R-:W-:Y:S05]  /*9fb0*/  BSYNC B0 ;  /* 0x0000000000007941 */ /* 0x000fea0003800000 */
.L_x_114:
        /* <DEDUP_REMOVED lines=10> */
.L_x_117:
[----:B------:R-:W-:Y:S05]  /*a060*/  BSYNC B0 ;  /* 0x0000000000007941 */ /* 0x000fea0003800000 */
.L_x_116:
        /* <DEDUP_REMOVED lines=10> */
.L_x_119:
[----:B------:R-:W-:Y:S05]  /*a110*/  BSYNC B0 ;  /* 0x0000000000007941 */ /* 0x000fea0003800000 */
.L_x_118:
        /* <DEDUP_REMOVED lines=13> */
.L_x_121:
[----:B------:R-:W-:Y:S05]  /*a1f0*/  BSYNC B0 ;  /* 0x0000000000007941 */ /* 0x000fea0003800000 */
.L_x_120:
        /* <DEDUP_REMOVED lines=13> */
.L_x_123:
[----:B------:R-:W-:Y:S05]  /*a2d0*/  BSYNC B0 ;  /* 0x0000000000007941 */ /* 0x000fea0003800000 */
.L_x_122:
        /* <DEDUP_REMOVED lines=10> */
.L_x_125:
[----:B------:R-:W-:Y:S05]  /*a380*/  BSYNC B0 ;  /* 0x0000000000007941 */ /* 0x000fea0003800000 */
.L_x_124:
        /* <DEDUP_REMOVED lines=10> */
.L_x_127:
[----:B------:R-:W-:Y:S05]  /*a430*/  BSYNC B0 ;  /* 0x0000000000007941 */ /* 0x000fea0003800000 */
.L_x_126:
        /* <DEDUP_REMOVED lines=13> */
.L_x_129:
[----:B------:R-:W-:Y:S05]  /*a510*/  BSYNC B0 ;  /* 0x0000000000007941 */ /* 0x000fea0003800000 */
.L_x_128:
        /* <DEDUP_REMOVED lines=13> */
.L_x_131:
[----:B------:R-:W-:Y:S05]  /*a5f0*/  BSYNC B0 ;  /* 0x0000000000007941 */ /* 0x000fea0003800000 */
.L_x_130:
        /* <DEDUP_REMOVED lines=10> */
.L_x_133:
[----:B------:R-:W-:Y:S05]  /*a6a0*/  BSYNC B0 ;  /* 0x0000000000007941 */ /* 0x000fea0003800000 */
.L_x_132:
        /* <DEDUP_REMOVED lines=10> */
.L_x_135:
[----:B------:R-:W-:Y:S05]  /*a750*/  BSYNC B0 ;  /* 0x0000000000007941 */ /* 0x000fea0003800000 */
.L_x_134:
[----:B------:R-:W3:Y:S01]  /*a760*/  LDL.LU R235, [R1+0xdc] ;  /* 0x0000dc0001eb7983 */ /* 0x000ee20000300800 */
[----:B-----5:R-:W-:Y:S01]  /*a770*/  HADD2.F32 R234, -RZ, R21.H0_H0 ;  /* 0x20000015ffea7230 */ /* 0x020fe20000004100 */
[----:B------:R-:W-:Y:S01]  /*a780*/  ISETP.GT.AND P3, PT, R3, 0x70, PT ;  /* 0x000000700300780c */ /* 0x000fe20003f64270 */
[----:B------:R-:W-:Y:S03]  /*a790*/  BSSY B0, `(.L_x_136) ;  /* 0x0000008000007945 */ /* 0x000fe60003800000 */
[----:B------:R-:W-:-:S04]  /*a7a0*/  FMUL R234, R234, UR8 ;  /* 0x00000008eaea7c20 */ /* 0x000fc80008400000 */
[----:B---3--:R-:W-:-:S05]  /*a7b0*/  FFMA R234, R235, UR13, R234 ;  /* 0x0000000debea7c23 */ /* 0x008fca00080000ea */
[----:B------:R-:W-:-:S05]  /*a7c0*/  F2FP.F16.F32.PACK_AB R234, RZ, R234 ;  /* 0x000000eaffea723e */ /* 0x000fca00000000ff */
[----:B------:R3:W-:Y:S01]  /*a7d0*/  @P0 STG.E.U16 desc[UR20][R6.64+0xd2], R234 ;  /* 0x0000d2ea06000986 */ /* 0x0007e2000c101514 */
[----:B------:R-:W-:-:S13]  /*a7e0*/  ISETP.GT.AND P0, PT, R0, RZ, P3 ;  /* 0x000000ff0000720c */ /* 0x000fda0001f04270 */
[----:B---3--:R-:W-:Y:S05]  /*a7f0*/  @!P0 BRA `(.L_x_137) ;  /* 0x0000000000048947 */ /* 0x008fea0003800000 */
[----:B------:R3:W5:Y:S02]  /*a800*/  LDG.E.LTC128B.U16 R21, desc[UR20][R10.64+0xe0] ;  /* 0x0000e0140a157981 */ /* 0x000764000c1e1520 */
.L_x_137:
[----:B------:R-:W-:Y:S05]  /*a810*/  BSYNC B0 ;  /* 0x0000000000007941 */ /* 0x000fea0003800000 */
.L_x_136:
[----:B------:R-:W2:Y:S01]  /*a820*/  LDL.LU R235, [R1+0xe0] ;  /* 0x0000e00001eb7983 */ /* 0x000ea20000300800 */
[----:B-----5:R-:W-:Y:S01]  /*a830*/  HADD2.F32 R234, -RZ, R21.H0_H0 ;  /* 0x20000015ffea7230 */ /* 0x020fe20000004100 */
[----:B------:R-:W-:Y:S01]  /*a840*/  ISETP.GT.AND P2, PT, R3, 0x71, PT ;  /* 0x000000710300780c */ /* 0x000fe20003f44270 */
[----:B------:R-:W-:Y:S03]  /*a850*/  BSSY B0, `(.L_x_138) ;  /* 0x0000008000007945 */ /* 0x000fe60003800000 */
[----:B------:R-:W-:-:S04]  /*a860*/  FMUL R234, R234, UR8 ;  /* 0x00000008eaea7c20 */ /* 0x000fc80008400000 */
[----:B--2---:R-:W-:-:S05]  /*a870*/  FFMA R234, R235, UR13, R234 ;  /* 0x0000000debea7c23 */ /* 0x004fca00080000ea */
[----:B------:R-:W-:-:S05]  /*a880*/  F2FP.F16.F32.PACK_AB R234, RZ, R234 ;  /* 0x000000eaffea723e */ /* 0x000fca00000000ff */
[----:B------:R2:W-:Y:S01]  /*a890*/  @P0 STG.E.U16 desc[UR20][R4.64+0xe0], R234 ;  /* 0x0000e0ea04000986 */ /* 0x0005e2000c101514 */
[----:B------:R-:W-:-:S13]  /*a8a0*/  ISETP.GT.AND P0, PT, R0, RZ, P2 ;  /* 0x000000ff0000720c */ /* 0x000fda0001704270 */
[----:B--2---:R-:W-:Y:S05]  /*a8b0*/  @!P0 BRA `(.L_x_139) ;  /* 0x0000000000048947 */ /* 0x004fea0003800000 */
[----:B------:R2:W5:Y:S02]  /*a8c0*/  LDG.E.LTC128B.U16 R21, desc[UR20][R10.64+0xe2] ;  /* 0x0000e2140a157981 */ /* 0x000564000c1e1520 */
.L_x_139:
[----:B------:R-:W-:Y:S05]  /*a8d0*/  BSYNC B0 ;  /* 0x0000000000007941 */ /* 0x000fea0003800000 */
.L_x_138:
        /* <DEDUP_REMOVED lines=10> */
.L_x_141:
[----:B------:R-:W-:Y:S05]  /*a980*/  BSYNC B0 ;  /* 0x0000000000007941 */ /* 0x000fea0003800000 */
.L_x_140:
        /* <DEDUP_REMOVED lines=10> */
.L_x_143:
[----:B------:R-:W-:Y:S05]  /*aa30*/  BSYNC B0 ;  /* 0x0000000000007941 */ /* 0x000fea0003800000 */
.L_x_142:
        /* <DEDUP_REMOVED lines=11> */
.L_x_145:
[----:B------:R-:W-:Y:S05]  /*aaf0*/  BSYNC B0 ;  /* 0x0000000000007941 */ /* 0x000fea0003800000 */
.L_x_144:
[----:B------:R-:W2:Y:S01]  /*ab00*/  LDL.LU R235, [R1+0xf0] ;  /* 0x0000f00001eb7983 */ /* 0x000ea20000300800 */
[----:B-----5:R-:W-:Y:S01]  /*ab10*/  HADD2.F32 R234, -RZ, R21.H0_H0 ;  /* 0x20000015ffea7230 */ /* 0x020fe20000004100 */
[----:B------:R-:W-:Y:S04]  /*ab20*/  BSSY B0, `(.L_x_146) ;  /* 0x0000009000007945 */ /* 0x000fe80003800000 */
[----:B------:R-:W-:-:S04]  /*ab30*/  FMUL R234, R234, UR8 ;  /* 0x00000008eaea7c20 */ /* 0x000fc80008400000 */
[----:B--2---:R-:W-:-:S05]  /*ab40*/  FFMA R234, R235, UR13, R234 ;  /* 0x0000000debea7c23 */ /* 0x004fca00080000ea */
[----:B------:R-:W-:-:S05]  /*ab50*/  F2FP.F16.F32.PACK_AB R234, RZ, R234 ;  /* 0x000000eaffea723e */ /* 0x000fca00000000ff */
[----:B------:R2:W-:Y:S01]  /*ab60*/  @P0 STG.E.U16 desc[UR20][R4.64+0xf0], R234 ;  /* 0x0000f0ea04000986 */ /* 0x0005e2000c101514 */
[----:B------:R-:W-:-:S04]  /*ab70*/  ISETP.GT.AND P0, PT, R3, 0x79, PT ;  /* 0x000000790300780c */ /* 0x000fc80003f04270 */
[----:B------:R-:W-:-:S13]  /*ab80*/  ISETP.GT.AND P4, PT, R0, RZ, P0 ;  /* 0x000000ff0000720c */ /* 0x000fda0000784270 */
[----:B--2---:R-:W-:Y:S05]  /*ab90*/  @!P4 BRA `(.L_x_147) ;  /* 0x000000000004c947 */ /* 0x004fea0003800000 */
[----:B------:R2:W5:Y:S02]  /*aba0*/  LDG.E.LTC128B.U16 R21, desc[UR20][R10.64+0xf2] ;  /* 0x0000f2140a157981 */ /* 0x000564000c1e1520 */
.L_x_147:
[----:B------:R-:W-:Y:S05]  /*abb0*/  BSYNC B0 ;  /* 0x0000000000007941 */ /* 0x000fea0003800000 */
.L_x_146:
[----:B-1234-:R-:W2:Y:S01]  /*abc0*/  LDL.LU R10, [R1+0xf4] ;  /* 0x0000f400010a7983 */ /* 0x01eea20000300800 */
[----:B-----5:R-:W-:Y:S01]  /*abd0*/  HADD2.F32 R3, -RZ, R21.H0_H0 ;  /* 0x20000015ff037230 */ /* 0x020fe20000004100 */
[----:B------:R-:W-:Y:S04]  /*abe0*/  BSSY B0, `(.L_x_148) ;  /* 0x0000008000007945 */ /* 0x000fe80003800000 */
[----:B------:R-:W-:-:S04]  /*abf0*/  FMUL R3, R3, UR8 ;  /* 0x0000000803037c20 */ /* 0x000fc80008400000 */
[----:B--2---:R-:W-:-:S05]  /*ac00*/  FFMA R3, R10, UR13, R3 ;  /* 0x0000000d0a037c23 */ /* 0x004fca0008000003 */
[----:B------:R-:W-:-:S05]  /*ac10*/  F2FP.F16.F32.PACK_AB R3, RZ, R3 ;  /* 0x00000003ff03723e */ /* 0x000fca00000000ff */
[----:B------:R1:W-:Y:S01]  /*ac20*/  @P4 STG.E.U16 desc[UR20][R4.64+0xf2], R3 ;  /* 0x0000f20304004986 */ /* 0x0003e2000c101514 */
[----:B------:R-:W-:-:S13]  /*ac30*/  ISETP.GT.AND P4, PT, R0, 0x8, P1 ;  /* 0x000000080000780c */ /* 0x000fda0000f84270 */
[----:B-1----:R-:W-:Y:S05]  /*ac40*/  @!P4 BRA `(.L_x_149) ;  /* 0x000000000004c947 */ /* 0x002fea0003800000 */
[----:B------:R1:W5:Y:S02]  /*ac50*/  LDG.E.LTC128B.U16 R21, desc[UR20][R8.64+0xf0] ;  /* 0x0000f01408157981 */ /* 0x000364000c1e1520 */
.L_x_149:
[----:B------:R-:W-:Y:S05]  /*ac60*/  BSYNC B0 ;  /* 0x0000000000007941 */ /* 0x000fea0003800000 */
.L_x_148:
        /* <DEDUP_REMOVED lines=10> */
.L_x_151:
[----:B------:R-:W-:Y:S05]  /*ad10*/  BSYNC B0 ;  /* 0x0000000000007941 */ /* 0x000fea0003800000 */
.L_x_150:
[----:B012---:R-:W2:Y:S01]  /*ad20*/  LDL.LU R8, [R1+0xfc] ;  /* 0x0000fc0001087983 */ /* 0x007ea20000300800 */
[----:B-----5:R-:W-:Y:S02]  /*ad30*/  HADD2.F32 R3, -RZ, R21.H0_H0 ;  /* 0x20000015ff037230 */ /* 0x020fe40000004100 */
[----:B------:R-:W-:-:S03]  /*ad40*/  @P4 IMAD.MOV.U32 R9, RZ, RZ, R7 ;  /* 0x000000ffff094224 */ /* 0x000fc600078e0007 */
[----:B------:R-:W-:-:S04]  /*ad50*/  FMUL R3, R3, UR8 ;  /* 0x0000000803037c20 */ /* 0x000fc80008400000 */
[----:B--2---:R-:W-:Y:S01]  /*ad60*/  FFMA R3, R8, UR13, R3 ;  /* 0x0000000d08037c23 */ /* 0x004fe20008000003 */
[----:B------:R-:W-:-:S04]  /*ad70*/  @P4 IMAD.MOV.U32 R8, RZ, RZ, R6 ;  /* 0x000000ffff084224 */ /* 0x000fc800078e0006 */
[----:B------:R-:W-:-:S04]  /*ad80*/  F2FP.F16.F32.PACK_AB R3, RZ, R3 ;  /* 0x00000003ff03723e */ /* 0x000fc800000000ff */
[----:B------:R-:W-:-:S05]  /*ad90*/  PRMT R10, R3, 0x7610, R10 ;  /* 0x00007610030a7816 */ /* 0x000fca000000000a */
[----:B------:R0:W-:Y:S01]  /*ada0*/  @P4 STG.E.U16 desc[UR20][R8.64+0xf2], R10 ;  /* 0x0000f20a08004986 */ /* 0x0001e2000c101514 */
[----:B------:R-:W-:-:S04]  /*adb0*/  IADD3 R6, P4, R4, UR22, RZ ;  /* 0x0000001604067c10 */ /* 0x000fc8000ff9e0ff */
[----:B------:R-:W-:Y:S02]  /*adc0*/  IADD3.X R7, R5, UR30, RZ, P4, !PT ;  /* 0x0000001e05077c10 */ /* 0x000fe4000a7fe4ff */
[----:B------:R-:W-:-:S13]  /*add0*/  ISETP.GT.AND P4, PT, R0, 0x40, P5 ;  /* 0x000000400000780c */ /* 0x000fda0002f84270 */
[----:B------:R-:W2:Y:S01]  /*ade0*/  @P4 LDG.E.LTC128B.U16 R21, desc[UR20][R232.64] ;  /* 0x00000014e8154981 */ /* 0x000ea2000c1e1520 */
[----:B------:R-:W-:Y:S01]  /*adf0*/  BSSY B0, `(.L_x_152) ;  /* 0x000000a000007945 */ /* 0x000fe20003800000 */
[----:B--2---:R-:W-:-:S05]  /*ae00*/  HADD2.F32 R3, -RZ, R21.H0_H0 ;  /* 0x20000015ff037230 */ /* 0x004fca0000004100 */
[----:B------:R-:W-:-:S04]  /*ae10*/  FMUL R3, R3, UR8 ;  /* 0x0000000803037c20 */ /* 0x000fc80008400000 */
[----:B------:R-:W-:-:S05]  /*ae20*/  FFMA R3, R152, UR13, R3 ;  /* 0x0000000d98037c23 */ /* 0x000fca0008000003 */
[----:B------:R-:W-:-:S05]  /*ae30*/  F2FP.F16.F32.PACK_AB R3, RZ, R3 ;  /* 0x00000003ff03723e */ /* 0x000fca00000000ff */
[----:B------:R0:W-:Y:S01]  /*ae40*/  @P4 STG.E.U16 desc[UR20][R6.64], R3 ;  /* 0x0000000306004986 */ /* 0x0001e2000c101514 */
[----:B------:R-:W-:-:S04]  /*ae50*/  LOP3.LUT P4, RZ, R2, 0x2, RZ, 0xc0, !PT ;  /* 0x0000000202ff7812 */ /* 0x000fc8000788c0ff */
[----:B------:R-:W-:-:S13]  /*ae60*/  ISETP.GT.AND P4, PT, R0, 0x40, P4 ;  /* 0x000000400000780c */ /* 0x000fda0002784270 */
[----:B0-----:R-:W-:Y:S05]  /*ae70*/  @!P4 BRA `(.L_x_153) ;  /* 0x000000000004c947 */ /* 0x001fea0003800000 */
[----:B------:R0:W5:Y:S02]  /*ae80*/  LDG.E.LTC128B.U16 R21, desc[UR20][R218.64+0x2] ;  /* 0x00000214da157981 */ /* 0x000164000c1e1520 */
.L_x_153:
[----:B------:R-:W-:Y:S05]  /*ae90*/  BSYNC B0 ;  /* 0x0000000000007941 */ /* 0x000fea0003800000 */
.L_x_152:
[----:B-----5:R-:W-:Y:S01]  /*aea0*/  HADD2.F32 R3, -RZ, R21.H0_H0 ;  /* 0x20000015ff037230 */ /* 0x020fe20000004100 */
[----:B------:R-:W-:Y:S04]  /*aeb0*/  BSSY B0, `(.L_x_154) ;  /* 0x000000b000007945 */ /* 0x000fe80003800000 */
[----:B------:R-:W-:-:S04]  /*aec0*/  FMUL R8, R3, UR8 ;  /* 0x0000000803087c20 */ /* 0x000fc80008400000 */
[----:B------:R-:W-:-:S05]  /*aed0*/  FFMA R8, R153, UR13, R8 ;  /* 0x0000000d99087c23 */ /* 0x000fca0008000008 */
[----:B------:R-:W-:-:S04]  /*aee0*/  F2FP.F16.F32.PACK_AB R8, RZ, R8 ;  /* 0x00000008ff08723e */ /* 0x000fc800000000ff */
[----:B------:R-:W-:-:S05]  /*aef0*/  PRMT R3, R8, 0x7610, R3 ;  /* 0x0000761008037816 */ /* 0x000fca0000000003 */
[----:B------:R1:W-:Y:S01]  /*af00*/  @P4 STG.E.U16 desc[UR20][R6.64+0x2], R3 ;  /* 0x0000020306004986 */ /* 0x0003e2000c101514 */
[----:B------:R-:W-:-:S04]  /*af10*/  IADD3 R8, P4, R6, UR31, RZ ;  /* 0x0000001f06087c10 */ /* 0x000fc8000ff9e0ff */
[----:B------:R-:W-:Y:S02]  /*af20*/  IADD3.X R9, R7, UR6, RZ, P4, !PT ;  /* 0x0000000607097c10 */ /* 0x000fe4000a7fe4ff */
[----:B------:R-:W-:-:S13]  /*af30*/  ISETP.GT.AND P4, PT, R0, 0x48, P5 ;  /* 0x000000480000780c */ /* 0x000fda0002f84270 */
[----:B-1----:R-:W-:Y:S05]  /*af40*/  @!P4 BRA `(.L_x_155) ;  /* 0x000000000004c947 */ /* 0x002fea0003800000 */
[----:B------:R1:W5:Y:S02]  /*af50*/  LDG.E.LTC128B.U16 R21, desc[UR20][R226.64] ;  /* 0x00000014e2157981 */ /* 0x000364000c1e1520 */
.L_x_155:
[----:B------:R-:W-:Y:S05]  /*af60*/  BSYNC B0 ;  /* 0x0000000000007941 */ /* 0x000fea0003800000 */
.L_x_154:
[----:B-----5:R-:W-:Y:S01]  /*af70*/  HADD2.F32 R3, -RZ, R21.H0_H0 ;  /* 0x20000015ff037230 */ /* 0x020fe20000004100 */
[----:B------:R-:W-:Y:S04]  /*af80*/  BSSY B0, `(.L_x_156) ;  /* 0x000000b000007945 */ /* 0x000fe80003800000 */
[----:B------:R-:W-:-:S04]  /*af90*/  FMUL R3, R3, UR8 ;  /* 0x0000000803037c20 */ /* 0x000fc80008400000 */
[----:B------:R-:W-:-:S05]  /*afa0*/  FFMA R3, R154, UR13, R3 ;  /* 0x0000000d9a037c23 */ /* 0x000fca0008000003 */
[----:B------:R-:W-:-:S05]  /*afb0*/  F2FP.F16.F32.PACK_AB R3, RZ, R3 ;  /* 0x00000003ff03723e */ /* 0x000fca00000000ff */
[----:B------:R2:W-:Y:S01]  /*afc0*/  @P4 STG.E.U16 desc[UR20][R8.64], R3 ;  /* 0x0000000308004986 */ /* 0x0005e2000c101514 */
[----:B------:R-:W-:-:S04]  /*afd0*/  IADD3 R10, P4, R6, UR31, RZ ;  /* 0x0000001f060a7c10 */ /* 0x000fc8000ff9e0ff */
[----:B------:R-:W-:Y:S02]  /*afe0*/  IADD3.X R11, R7, UR6, RZ, P4, !PT ;  /* 0x00000006070b7c10 */ /* 0x000fe4000a7fe4ff */
[----:B------:R-:W-:-:S04]  /*aff0*/  LOP3.LUT P4, RZ, R2, 0x2, RZ, 0xc0, !PT ;  /* 0x0000000202ff7812 */ /* 0x000fc8000788c0ff */
[----:B------:R-:W-:-:S13]  /*b000*/  ISETP.GT.AND P4, PT, R0, 0x48, P4 ;  /* 0x000000480000780c */ /* 0x000fda0002784270 */
[----:B--2---:R-:W-:Y:S05]  /*b010*/  @!P4 BRA `(.L_x_157) ;  /* 0x000000000004c947 */ /* 0x004fea0003800000 */
[----:B------:R2:W5:Y:S02]  /*b020*/  LDG.E.LTC128B.U16 R21, desc[UR20][R18.64+0x2] ;  /* 0x0000021412157981 */ /* 0x000564000c1e1520 */
.L_x_157:
[----:B------:R-:W-:Y:S05]  /*b030*/  BSYNC B0 ;  /* 0x0000000000007941 */ /* 0x000fea0003800000 */
.L_x_156:
[----:B-----5:R-:W-:Y:S01]  /*b040*/  HADD2.F32 R3, -RZ, R21.H0_H0 ;  /* 0x20000015ff037230 */ /* 0x020fe20000004100 */
[----:B------:R-:W-:Y:S04]  /*b050*/  BSSY B0, `(.L_x_158) ;  /* 0x0000009000007945 */ /* 0x000fe80003800000 */
[----:B------:R-:W-:-:S04]  /*b060*/  FMUL R8, R3, UR8 ;  /* 0x0000000803087c20 */ /* 0x000fc80008400000 */
[----:B------:R-:W-:-:S05]  /*b070*/  FFMA R8, R155, UR13, R8 ;  /* 0x0000000d9b087c23 */ /* 0x000fca0008000008 */
[----:B------:R-:W-:-:S05]  /*b080*/  F2FP.F16.F32.PACK_AB R8, RZ, R8 ;  /* 0x00000008ff08723e */ /* 0x000fca00000000ff */
[----:B------:R3:W-:Y:S01]  /*b090*/  @P4 STG.E.U16 desc[UR20][R10.64+0x2], R8 ;  /* 0x000002080a004986 */ /* 0x0007e2000c101514 */
[----:B------:R-:W-:-:S04]  /*b0a0*/  LOP3.LUT P4, RZ, R2, 0x4, RZ, 0xc0, !PT ;  /* 0x0000000402ff7812 */ /* 0x000fc8000788c0ff */
[----:B------:R-:W-:-:S13]  /*b0b0*/  ISETP.GT.AND P4, PT, R0, 0x40, P4 ;  /* 0x000000400000780c */ /* 0x000fda0002784270 */
[----:B---3--:R-:W-:Y:S05]  /*b0c0*/  @!P4 BRA `(.L_x_159) ;  /* 0x000000000004c947 */ /* 0x008fea0003800000 */
[----:B------:R3:W5:Y:S02]  /*b0d0*/  LDG.E.LTC128B.U16 R21, desc[UR20][R218.64+0x10] ;  /* 0x00001014da157981 */ /* 0x000764000c1e1520 */
.L_x_159:
[----:B------:R-:W-:Y:S05]  /*b0e0*/  BSYNC B0 ;  /* 0x0000000000007941 */ /* 0x000fea0003800000 */
.L_x_158:
        /* <DEDUP_REMOVED lines=8> */
[----:B----4-:R-:W-:Y:S05]  /*b170*/  @!P4 BRA `(.L_x_161) ;  /* 0x000000000004c947 */ /* 0x010fea0003800000 */
[----:B------:R4:W5:Y:S02]  /*b180*/  LDG.E.LTC128B.U16 R21, desc[UR20][R218.64+0x12] ;  /* 0x00001214da157981 */ /* 0x000964000c1e1520 */
.L_x_161:
[----:B------:R-:W-:Y:S05]  /*b190*/  BSYNC B0 ;  /* 0x0000000000007941 */ /* 0x000fea0003800000 */
.L_x_160:
        /* <DEDUP_REMOVED lines=10> */
.L_x_163:
[----:B------:R-:W-:Y:S05]  /*b240*/  BSYNC B0 ;  /* 0x0000000000007941 */ /* 0x000fea0003800000 */
.L_x_162:
        /* <DEDUP_REMOVED lines=10> */
.L_x_165:
[----:B------:R-:W-:Y:S05]  /*b2f0*/  BSYNC B0 ;  /* 0x0000000000007941 */ /* 0x000fea0003800000 */
.L_x_164:
[----:B-----5:R-:W-:Y:S01]  /*b300*/  HADD2.F32 R3, -RZ, R21.H0_H0 ;  /* 0x20000015ff037230 */ /* 0x020fe20000004100 */
[----:B------:R-:W-:Y:S01]  /*b310*/  BSSY B0, `(.L_x_166) ;  /* 0x000000c000007945 */ /* 0x000fe20003800000 */
[----:B------:R-:W-:-:S03]  /*b320*/  @P4 IMAD.MOV.U32 R9, RZ, RZ, R13 ;  /* 0x000000ffff094224 */ /* 0x000fc600078e000d */
[----:B------:R-:W-:-:S04]  /*b330*/  FMUL R8, R3, UR8 ;  /* 0x0000000803087c20 */ /* 0x000fc80008400000 */
[----:B------:R-:W-:-:S05]  /*b340*/  FFMA R8, R159, UR13, R8 ;  /* 0x0000000d9f087c23 */ /* 0x000fca0008000008 */
[----:B------:R-:W-:-:S04]  /*b350*/  F2FP.F16.F32.PACK_AB R8, RZ, R8 ;  /* 0x00000008ff08723e */ /* 0x000fc800000000ff */
[----:B------:R-:W-:Y:S01]  /*b360*/  PRMT R3, R8, 0x7610, R3 ;  /* 0x0000761008037816 */ /* 0x000fe20000000003 */
[----:B------:R-:W-:-:S05]  /*b370*/  @P4 IMAD.MOV.U32 R8, RZ, RZ, R12 ;  /* 0x000000ffff084224 */ /* 0x000fca00078e000c */
[----:B------:R0:W-:Y:S01]  /*b380*/  @P4 STG.E.U16 desc[UR20][R8.64+0x12], R3 ;  /* 0x0000120308004986 */ /* 0x0001e2000c101514 */
[----:B------:R-:W-:-:S04]  /*b390*/  LOP3.LUT P4, RZ, R2, 0x10, RZ, 0xc0, !PT ;  /* 0x0000001002ff7812 */ /* 0x000fc8000788c0ff */
[----:B------:R-:W-:-:S13]  /*b3a0*/  ISETP.GT.AND P4, PT, R0, 0x40, P4 ;  /* 0x000000400000780c */ /* 0x000fda0002784270 */
[----:B0-----:R-:W-:Y:S05]  /*b3b0*/  @!P4 BRA `(.L_x_167) ;  /* 0x000000000004c947 */ /* 0x001fea0003800000 */
[----:B------:R0:W5:Y:S02]  /*b3c0*/  LDG.E.LTC128B.U16 R21, desc[UR20][R218.64+0x20] ;  /* 0x00002014da157981 */ /* 0x000164000c1e1520 */
.L_x_167:
[----:B------:R-:W-:Y:S05]  /*b3d0*/  BSYNC B0 ;  /* 0x0000000000007941 */ /* 0x000fea0003800000 */
.L_x_166:
        /* <DEDUP_REMOVED lines=10> */
.L_x_169:
[----:B------:R-:W-:Y:S05]  /*b480*/  BSYNC B0 ;  /* 0x0000000000007941 */ /* 0x000fea0003800000 */
.L_x_168:
        /* <DEDUP_REMOVED lines=10> */
.L_x_171:
[----:B------:R-:W-:Y:S05]  /*b530*/  BSYNC B0 ;  /* 0x0000000000007941 */ /* 0x000fea0003800000 */
.L_x_170:
[----:B-----5:R-:W-:Y:S01]  /*b540*/  HADD2.F32 R3, -RZ, R21.H0_H0 ;  /* 0x20000015ff037230 */ /* 0x020fe20000004100 */
[----:B------:R-:W-:Y:S01]  /*b550*/  BSSY B0, `(.L_x_172) ;  /* 0x000000b000007945 */ /* 0x000fe20003800000 */
[----:B------:R-:W-:Y:S02]  /*b560*/  @P4 IMAD.MOV.U32 R8, RZ, RZ, R12 ;  /* 0x000000ffff084224 */ /* 0x000fe400078e000c */
[----:B------:R-:W-:Y:S02]  /*b570*/  @P4 IMAD.MOV.U32 R9, RZ, RZ, R13 ;  /* 0x000000ffff094224 */ /* 0x000fe400078e000d */
        /* <DEDUP_REMOVED lines=8> */
.L_x_173:
[----:B------:R-:W-:Y:S05]  /*b600*/  BSYNC B0 ;  /* 0x0000000000007941 */ /* 0x000fea0003800000 */
.L_x_172:
        /* <DEDUP_REMOVED lines=13> */
.L_x_175:
[----:B------:R-:W-:Y:S05]  /*b6e0*/  BSYNC B0 ;  /* 0x0000000000007941 */ /* 0x000fea0003800000 */
.L_x_174:
        /* <DEDUP_REMOVED lines=10> */
.L_x_177:
[----:B------:R-:W-:Y:S05]  /*b790*/  BSYNC B0 ;  /* 0x0000000000007941 */ /* 0x000fea0003800000 */
.L_x_176:
        /* <DEDUP_REMOVED lines=10> */
.L_x_179:
[----:B------:R-:W-:Y:S05]  /*b840*/  BSYNC B0 ;  /* 0x0000000000007941 */ /* 0x000fea0003800000 */
.L_x_178:
        /* <DEDUP_REMOVED lines=12> */
.L_x_181:
[----:B------:R-:W-:Y:S05]  /*b910*/  BSYNC B0 ;  /* 0x0000000000007941 */ /* 0x000fea0003800000 */
.L_x_180:
        /* <DEDUP_REMOVED lines=13> */
.L_x_183:
[----:B------:R-:W-:Y:S05]  /*b9f0*/  BSYNC B0 ;  /* 0x0000000000007941 */ /* 0x000fea0003800000 */
.L_x_182:
        /* <DEDUP_REMOVED lines=10> */
.L_x_185:
[----:B------:R-:W-:Y:S05]  /*baa0*/  BSYNC B0 ;  /* 0x0000000000007941 */ /* 0x000fea0003800000 */
.L_x_184:
        /* <DEDUP_REMOVED lines=10> */
.L_x_187:
[----:B------:R-:W-:Y:S05]  /*bb50*/  BSYNC B0 ;  /* 0x0000000000007941 */ /* 0x000fea0003800000 */
.L_x_186:
        /* <DEDUP_REMOVED lines=12> */
.L_x_189:
[----:B------:R-:W-:Y:S05]  /*bc20*/  BSYNC B0 ;  /* 0x0000000000007941 */ /* 0x000fea0003800000 */
.L_x_188:
        /* <DEDUP_REMOVED lines=13> */
.L_x_191:
[----:B------:R-:W-:Y:S05]  /*bd00*/  BSYNC B0 ;  /* 0x0000000000007941 */ /* 0x000fea0003800000 */
.L_x_190:
        /* <DEDUP_REMOVED lines=10> */
.L_x_193:
[----:B------:R-:W-:Y:S05]  /*bdb0*/  BSYNC B0 ;  /* 0x0000000000007941 */ /* 0x000fea0003800000 */
.L_x_192:
        /* <DEDUP_REMOVED lines=10> */
.L_x_195:
[----:B------:R-:W-:Y:S05]  /*be60*/  BSYNC B0 ;  /* 0x0000000000007941 */ /* 0x000fea0003800000 */
.L_x_194:
        /* <DEDUP_REMOVED lines=12> */
.L_x_197:
[----:B------:R-:W-:Y:S05]  /*bf30*/  BSYNC B0 ;  /* 0x0000000000007941 */ /* 0x000fea0003800000 */
.L_x_196:
        /* <DEDUP_REMOVED lines=13> */
.L_x_199:
[----:B------:R-:W-:Y:S05]  /*c010*/  BSYNC B0 ;  /* 0x0000000000007941 */ /* 0x000fea0003800000 */
.L_x_198:
        /* <DEDUP_REMOVED lines=10> */
.L_x_201:
[----:B------:R-:W-:Y:S05]  /*c0c0*/  BSYNC B0 ;  /* 0x0000000000007941 */ /* 0x000fea0003800000 */
.L_x_200:
        /* <DEDUP_REMOVED lines=10> */
.L_x_203:
[----:B------:R-:W-:Y:S05]  /*c170*/  BSYNC B0 ;  /* 0x0000000000007941 */ /* 0x000fea0003800000 */
.L_x_202:
        /* <DEDUP_REMOVED lines=12> */
.L_x_205:
[----:B------:R-:W-:Y:S05]  /*c240*/  BSYNC B0 ;  /* 0x0000000000007941 */ /* 0x000fea0003800000 */
.L_x_204:
[----:B-----5:R-:W-:Y:S01]  /*c250*/  HADD2.F32 R3, -RZ, R21.H0_H0 ;  /* 0x20000015ff037230 */ /* 0x020fe20000004100 */
[----:B------:R-:W-:Y:S01]  /*c260*/  BSSY B0, `(.L_x_206) ;  /* 0x000000c000007945 */ /* 0x000fe20003800000 */
[----:B------:R-:W-:-:S03]  /*c270*/  @P4 IMAD.MOV.U32 R9, RZ, RZ, R13 ;  /* 0x000000ffff094224 */ /* 0x000fc600078e000d */
[----:B------:R-:W-:-:S04]  /*c280*/  FMUL R8, R3, UR8 ;  /* 0x0000000803087c20 */ /* 0x000fc80008400000 */
[----:B------:R-:W-:-:S05]  /*c290*/  FFMA R8, R179, UR13, R8 ;  /* 0x0000000db3087c23 */ /* 0x000fca0008000008 */
[----:B------:R-:W-:-:S04]  /*c2a0*/  F2FP.F16.F32.PACK_AB R8, RZ, R8 ;  /* 0x00000008ff08723e */ /* 0x000fc800000000ff */
[----:B------:R-:W-:Y:S02]  /*c2b0*/  PRMT R3, R8, 0x7610, R3 ;  /* 0x0000761008037816 */ /* 0x000fe40000000003 */
[----:B------:R-:W-:-:S05]  /*c2c0*/  @P4 MOV R8, R12 ;  /* 0x0000000c00084202 */ /* 0x000fca0000000f00 */
[----:B------:R0:W-:Y:S01]  /*c2d0*/  @P4 STG.E.U16 desc[UR20][R8.64+0x62], R3 ;  /* 0x0000620308004986 */ /* 0x0001e2000c101514 */
[----:B------:R-:W-:-:S04]  /*c2e0*/  LOP3.LUT P4, RZ, R2, 0x20000, RZ, 0xc0, !PT ;  /* 0x0002000002ff7812 */ /* 0x000fc8000788c0ff */
[----:B------:R-:W-:-:S13]  /*c2f0*/  ISETP.GT.AND P4, PT, R0, 0x40, P4 ;  /* 0x000000400000780c */ /* 0x000fda0002784270 */
[----:B0-----:R-:W-:Y:S05]  /*c300*/  @!P4 BRA `(.L_x_207) ;  /* 0x000000000004c947 */ /* 0x001fea0003800000 */
[----:B------:R0:W5:Y:S02]  /*c310*/  LDG.E.LTC128B.U16 R21, desc[UR20][R218.64+0x70] ;  /* 0x00007014da157981 */ /* 0x000164000c1e1520 */
.L_x_207:
[----:B------:R-:W-:Y:S05]  /*c320*/  BSYNC B0 ;  /* 0x0000000000007941 */ /* 0x000fea0003800000 */
.L_x_206:
        /* <DEDUP_REMOVED lines=10> */
.L_x_209:
[----:B------:R-:W-:Y:S05]  /*c3d0*/  BSYNC B0 ;  /* 0x0000000000007941 */ /* 0x000fea0003800000 */
.L_x_208:
        /* <DEDUP_REMOVED lines=10> */
.L_x_211:
[----:B------:R-:W-:Y:S05]  /*c480*/  BSYNC B0 ;  /* 0x0000000000007941 */ /* 0x000fea0003800000 */
.L_x_210:
        /* <DEDUP_REMOVED lines=12> */
.L_x_213:
[----:B------:R-:W-:Y:S05]  /*c550*/  BSYNC B0 ;  /* 0x0000000000007941 */ /* 0x000fea0003800000 */
.L_x_212:
        /* <DEDUP_REMOVED lines=13> */
.L_x_215:
[----:B------:R-:W-:Y:S05]  /*c630*/  BSYNC B0 ;  /* 0x0000000000007941 */ /* 0x000fea0003800000 */
.L_x_214:
        /* <DEDUP_REMOVED lines=10> */
.L_x_217:
[----:B------:R-:W-:Y:S05]  /*c6e0*/  BSYNC B0 ;  /* 0x0000000000007941 */ /* 0x000fea0003800000 */
.L_x_216:
        /* <DEDUP_REMOVED lines=10> */
.L_x_219:
[----:B------:R-:W-:Y:S05]  /*c790*/  BSYNC B0 ;  /* 0x0000000000007941 */ /* 0x000fea0003800000 */
.L_x_218:
        /* <DEDUP_REMOVED lines=12> */
.L_x_221:
[----:B------:R-:W-:Y:S05]  /*c860*/  BSYNC B0 ;  /* 0x0000000000007941 */ /* 0x000fea0003800000 */
.L_x_220:
        /* <DEDUP_REMOVED lines=13> */
.L_x_223:
[----:B------:R-:W-:Y:S05]  /*c940*/  BSYNC B0 ;  /* 0x0000000000007941 */ /* 0x000fea0003800000 */
.L_x_222:
        /* <DEDUP_REMOVED lines=10> */
.L_x_225:
[----:B------:R-:W-:Y:S05]  /*c9f0*/  BSYNC B0 ;  /* 0x0000000000007941 */ /* 0x000fea0003800000 */
.L_x_224:
        /* <DEDUP_REMOVED lines=10> */
.L_x_227:
[----:B------:R-:W-:Y:S05]  /*caa0*/  BSYNC B0 ;  /* 0x0000000000007941 */ /* 0x000fea0003800000 */
.L_x_226:
        /* <DEDUP_REMOVED lines=12> */
.L_x_229:
[----:B------:R-:W-:Y:S05]  /*cb70*/  BSYNC B0 ;  /* 0x0000000000007941 */ /* 0x000fea0003800000 */
.L_x_228:
        /* <DEDUP_REMOVED lines=13> */
.L_x_231:
[----:B------:R-:W-:Y:S05]  /*cc50*/  BSYNC B0 ;  /* 0x0000000000007941 */ /* 0x000fea0003800000 */
.L_x_230:
        /* <DEDUP_REMOVED lines=10> */
.L_x_233:
[----:B------:R-:W-:Y:S05]  /*cd00*/  BSYNC B0 ;  /* 0x0000000000007941 */ /* 0x000fea0003800000 */
.L_x_232:
        /* <DEDUP_REMOVED lines=10> */
.L_x_235:
[----:B------:R-:W-:Y:S05]  /*cdb0*/  BSYNC B0 ;  /* 0x0000000000007941 */ /* 0x000fea0003800000 */
.L_x_234:
        /* <DEDUP_REMOVED lines=12> */
.L_x_237:
[----:B------:R-:W-:Y:S05]  /*ce80*/  BSYNC B0 ;  /* 0x0000000000007941 */ /* 0x000fea0003800000 */
.L_x_236:
        /* <DEDUP_REMOVED lines=13> */
.L_x_239:
[----:B------:R-:W-:Y:S05]  /*cf60*/  BSYNC B0 ;  /* 0x0000000000007941 */ /* 0x000fea0003800000 */
.L_x_238:
        /* <DEDUP_REMOVED lines=10> */
.L_x_241:
[----:B------:R-:W-:Y:S05]  /*d010*/  BSYNC B0 ;  /* 0x0000000000007941 */ /* 0x000fea0003800000 */
.L_x_240:
        /* <DEDUP_REMOVED lines=10> */
.L_x_243:
[----:B------:R-:W-:Y:S05]  /*d0c0*/  BSYNC B0 ;  /* 0x0000000000007941 */ /* 0x000fea0003800000 */
.L_x_242:
        /* <DEDUP_REMOVED lines=12> */
.L_x_245:
[----:B------:R-:W-:Y:S05]  /*d190*/  BSYNC B0 ;  /* 0x0000000000007941 */ /* 0x000fea0003800000 */
.L_x_244:
        /* <DEDUP_REMOVED lines=13> */
.L_x_247:
[----:B------:R-:W-:Y:S05]  /*d270*/  BSYNC B0 ;  /* 0x0000000000007941 */ /* 0x000fea0003800000 */
.L_x_246:
        /* <DEDUP_REMOVED lines=10> */
.L_x_249:
[----:B------:R-:W-:Y:S05]  /*d320*/  BSYNC B0 ;  /* 0x0000000000007941 */ /* 0x000fea0003800000 */
.L_x_248:
        /* <DEDUP_REMOVED lines=10> */
.L_x_251:
[----:B------:R-:W-:Y:S05]  /*d3d0*/  BSYNC B0 ;  /* 0x0000000000007941 */ /* 0x000fea0003800000 */
.L_x_250:
        /* <DEDUP_REMOVED lines=12> */
.L_x_253:
[----:B------:R-:W-:Y:S05]  /*d4a0*/  BSYNC B0 ;  /* 0x0000000000007941 */ /* 0x000fea0003800000 */
.L_x_252:
        /* <DEDUP_REMOVED lines=13> */
.L_x_255:
[----:B------:R-:W-:Y:S05]  /*d580*/  BSYNC B0 ;  /* 0x0000000000007941 */ /* 0x000fea0003800000 */
.L_x_254:
[----:B-----5:R-:W-:Y:S01]  /*d590*/  HADD2.F32 R3, -RZ, R21.H0_H0 ;  /* 0x20000015ff037230 */ /* 0x020fe20000004100 */
[----:B------:R-:W-:Y:S04]  /*d5a0*/  BSSY B0, `(.L_x_256) ;  /* 0x0000008000007945 */ /* 0x000fe80003800000 */
[----:B------:R-:W-:-:S04]  /*d5b0*/  FMUL R3, R3, UR8 ;  /* 0x0000000803037c20 */ /* 0x000fc80008400000 */
[----:B------:R-:W-:-:S05]  /*d5c0*/  FFMA R3, R204, UR13, R3 ;  /* 0x0000000dcc037c23 */ /* 0x000fca0008000003 */
[----:B------:R-:W-:-:S05]  /*d5d0*/  F2FP.F16.F32.PACK_AB R3, RZ, R3 ;  /* 0x00000003ff03723e */ /* 0x000fca00000000ff */
[----:B------:R0:W-:Y:S01]  /*d5e0*/  @P4 STG.E.U16 desc[UR20][R6.64+0xd0], R3 ;  /* 0x0000d00306004986 */ /* 0x0001e2000c101514 */
[----:B------:R-:W-:-:S13]  /*d5f0*/  ISETP.GT.AND P4, PT, R0, 0x40, P6 ;  /* 0x000000400000780c */ /* 0x000fda0003784270 */
[----:B0-----:R-:W-:Y:S05]  /*d600*/  @!P4 BRA `(.L_x_257) ;  /* 0x000000000004c947 */ /* 0x001fea0003800000 */
[----:B------:R0:W5:Y:S02]  /*d610*/  LDG.E.LTC128B.U16 R21, desc[UR20][R218.64+0xd2] ;  /* 0x0000d214da157981 */ /* 0x000164000c1e1520 */
.L_x_257:
[----:B------:R-:W-:Y:S05]  /*d620*/  BSYNC B0 ;  /* 0x0000000000007941 */ /* 0x000fea0003800000 */
.L_x_256:
        /* <DEDUP_REMOVED lines=10> */
.L_x_259:
[----:B------:R-:W-:Y:S05]  /*d6d0*/  BSYNC B0 ;  /* 0x0000000000007941 */ /* 0x000fea0003800000 */
.L_x_258:
        /* <DEDUP_REMOVED lines=8> */
[----:B------:R-:W-:-:S13]  /*d760*/  ISETP.GT.AND P4, PT, R0, 0x48, P6 ;  /* 0x000000480000780c */ /* 0x000fda0003784270 */
[----:B0-----:R-:W-:Y:S05]  /*d770*/  @!P4 BRA `(.L_x_261) ;  /* 0x000000000004c947 */ /* 0x001fea0003800000 */
[----:B------:R0:W5:Y:S02]  /*d780*/  LDG.E.LTC128B.U16 R21, desc[UR20][R18.64+0xd2] ;  /* 0x0000d21412157981 */ /* 0x000164000c1e1520 */
.L_x_261:
[----:B------:R-:W-:Y:S05]  /*d790*/  BSYNC B0 ;  /* 0x0000000000007941 */ /* 0x000fea0003800000 */
.L_x_260:
        /* <DEDUP_REMOVED lines=9> */
[----:B------:R-:W-:-:S13]  /*d830*/  ISETP.GT.AND P4, PT, R0, 0x40, P3 ;  /* 0x000000400000780c */ /* 0x000fda0001f84270 */
[----:B0-----:R-:W-:Y:S05]  /*d840*/  @!P4 BRA `(.L_x_263) ;  /* 0x000000000004c947 */ /* 0x001fea0003800000 */
[----:B------:R0:W5:Y:S02]  /*d850*/  LDG.E.LTC128B.U16 R21, desc[UR20][R218.64+0xe0] ;  /* 0x0000e014da157981 */ /* 0x000164000c1e1520 */
.L_x_263:
[----:B------:R-:W-:Y:S05]  /*d860*/  BSYNC B0 ;  /* 0x0000000000007941 */ /* 0x000fea0003800000 */
.L_x_262:
        /* <DEDUP_REMOVED lines=9> */
.L_x_265:
[----:B------:R-:W-:Y:S05]  /*d900*/  BSYNC B0 ;  /* 0x0000000000007941 */ /* 0x000fea0003800000 */
.L_x_264:
        /* <DEDUP_REMOVED lines=9> */
.L_x_267:
[----:B------:R-:W-:Y:S05]  /*d9a0*/  BSYNC B0 ;  /* 0x0000000000007941 */ /* 0x000fea0003800000 */
.L_x_266:
        /* <DEDUP_REMOVED lines=11> */
.L_x_269:
[----:B------:R-:W-:Y:S05]  /*da60*/  BSYNC B0 ;  /* 0x0000000000007941 */ /* 0x000fea0003800000 */
.L_x_268:
        /* <DEDUP_REMOVED lines=12> */
.L_x_271:
[----:B------:R-:W-:Y:S05]  /*db30*/  BSYNC B0 ;  /* 0x0000000000007941 */ /* 0x000fea0003800000 */
.L_x_270:
        /* <DEDUP_REMOVED lines=9> */
.L_x_273:
[----:B------:R-:W-:Y:S05]  /*dbd0*/  BSYNC B0 ;  /* 0x0000000000007941 */ /* 0x000fea0003800000 */
.L_x_272:
        /* <DEDUP_REMOVED lines=9> */
.L_x_275:
[----:B------:R-:W-:Y:S05]  /*dc70*/  BSYNC B0 ;  /* 0x0000000000007941 */ /* 0x000fea0003800000 */
.L_x_274:
        /* <DEDUP_REMOVED lines=11> */
.L_x_277:
[----:B------:R-:W-:Y:S05]  /*dd30*/  BSYNC B0 ;  /* 0x0000000000007941 */ /* 0x000fea0003800000 */
.L_x_276:
[----:B-----5:R-:W-:-:S05]  /*dd40*/  HADD2.F32 R3, -RZ, R21.H0_H0 ;  /* 0x20000015ff037230 */ /* 0x020fca0000004100 */
[----:B------:R-:W-:-:S04]  /*dd50*/  FMUL R6, R3, UR8 ;  /* 0x0000000803067c20 */ /* 0x000fc80008400000 */
[----:B------:R-:W-:-:S05]  /*dd60*/  FFMA R6, R215, UR13, R6 ;  /* 0x0000000dd7067c23 */ /* 0x000fca0008000006 */
[----:B------:R-:W-:-:S04]  /*dd70*/  F2FP.F16.F32.PACK_AB R6, RZ, R6 ;  /* 0x00000006ff06723e */ /* 0x000fc800000000ff */
[----:B------:R-:W-:-:S05]  /*dd80*/  PRMT R7, R6, 0x7610, R7 ;  /* 0x0000761006077816 */ /* 0x000fca0000000007 */
[----:B------:R1:W-:Y:S01]  /*dd90*/  @P4 STG.E.U16 desc[UR20][R12.64+0xf2], R7 ;  /* 0x0000f2070c004986 */ /* 0x0003e2000c101514 */
[----:B------:R-:W-:-:S04]  /*dda0*/  IADD3 R6, P4, R4, UR9, RZ ;  /* 0x0000000904067c10 */ /* 0x000fc8000ff9e0ff */
[----:B-1----:R-:W-:Y:S02]  /*ddb0*/  IADD3.X R7, R5, UR14, RZ, P4, !PT ;  /* 0x0000000e05077c10 */ /* 0x002fe4000a7fe4ff */
        /* <DEDUP_REMOVED lines=10> */
[----:B-1----:R-:W-:Y:S05]  /*de60*/  @!P4 BRA `(.L_x_279) ;  /* 0x000000000004c947 */ /* 0x002fea0003800000 */
[----:B------:R1:W5:Y:S02]  /*de70*/  LDG.E.LTC128B.U16 R21, desc[UR20][R220.64+0x2] ;  /* 0x00000214dc157981 */ /* 0x000364000c1e1520 */
.L_x_279:
[----:B------:R-:W-:Y:S05]  /*de80*/  BSYNC B0 ;  /* 0x0000000000007941 */ /* 0x000fea0003800000 */
.L_x_278:
        /* <DEDUP_REMOVED lines=10> */
[----:B--2---:R-:W-:Y:S05]  /*df30*/  @!P4 BRA `(.L_x_281) ;  /* 0x000000000004c947 */ /* 0x004fea0003800000 */
[----:B------:R2:W5:Y:S02]  /*df40*/  LDG.E.LTC128B.U16 R21, desc[UR20][R224.64] ;  /* 0x00000014e0157981 */ /* 0x000564000c1e1520 */
.L_x_281:
[----:B------:R-:W-:Y:S05]  /*df50*/  BSYNC B0 ;  /* 0x0000000000007941 */ /* 0x000fea0003800000 */
.L_x_280:
        /* <DEDUP_REMOVED lines=10> */
[----:B0-----:R-:W-:Y:S05]  /*e000*/  @!P4 BRA `(.L_x_283) ;  /* 0x000000000004c947 */ /* 0x001fea0003800000 */
[----:B------:R0:W5:Y:S02]  /*e010*/  LDG.E.LTC128B.U16 R21, desc[UR20][R22.64+0x2] ;  /* 0x0000021416157981 */ /* 0x000164000c1e1520 */
.L_x_283:
[----:B------:R-:W-:Y:S05]  /*e020*/  BSYNC B0 ;  /* 0x0000000000007941 */ /* 0x000fea0003800000 */
.L_x_282:
        /* <DEDUP_REMOVED lines=10> */
.L_x_285:
[----:B------:R-:W-:Y:S05]  /*e0d0*/  BSYNC B0 ;  /* 0x0000000000007941 */ /* 0x000fea0003800000 */
.L_x_284:
        /* <DEDUP_REMOVED lines=10> */
.L_x_287:
[----:B------:R-:W-:Y:S05]  /*e180*/  BSYNC B0 ;  /* 0x0000000000007941 */ /* 0x000fea0003800000 */
.L_x_286:
        /* <DEDUP_REMOVED lines=10> */
.L_x_289:
[----:B------:R-:W-:Y:S05]  /*e230*/  BSYNC B0 ;  /* 0x0000000000007941 */ /* 0x000fea0003800000 */
.L_x_288:
        /* <DEDUP_REMOVED lines=10> */
.L_x_291:
[----:B------:R-:W-:Y:S05]  /*e2e0*/  BSYNC B0 ;  /* 0x0000000000007941 */ /* 0x000fea0003800000 */
.L_x_290:
        /* <DEDUP_REMOVED lines=13> */
.L_x_293:
[----:B------:R-:W-:Y:S05]  /*e3c0*/  BSYNC B0 ;  /* 0x0000000000007941 */ /* 0x000fea0003800000 */
.L_x_292:
        /* <DEDUP_REMOVED lines=10> */
.L_x_295:
[----:B------:R-:W-:Y:S05]  /*e470*/  BSYNC B0 ;  /* 0x0000000000007941 */ /* 0x000fea0003800000 */
.L_x_294:
        /* <DEDUP_REMOVED lines=10> */
.L_x_297:
[----:B------:R-:W-:Y:S05]  /*e520*/  BSYNC B0 ;  /* 0x0000000000007941 */ /* 0x000fea0003800000 */
.L_x_296:
        /* <DEDUP_REMOVED lines=12> */
.L_x_299:
[----:B------:R-:W-:Y:S05]  /*e5f0*/  BSYNC B0 ;  /* 0x0000000000007941 */ /* 0x000fea0003800000 */
.L_x_298:
        /* <DEDUP_REMOVED lines=13> */
.L_x_301:
[----:B------:R-:W-:Y:S05]  /*e6d0*/  BSYNC B0 ;  /* 0x0000000000007941 */ /* 0x000fea0003800000 */
.L_x_300:
        /* <DEDUP_REMOVED lines=10> */
.L_x_303:
[----:B------:R-:W-:Y:S05]  /*e780*/  BSYNC B0 ;  /* 0x0000000000007941 */ /* 0x000fea0003800000 */
.L_x_302:
        /* <DEDUP_REMOVED lines=10> */
.L_x_305:
[----:B------:R-:W-:Y:S05]  /*e830*/  BSYNC B0 ;  /* 0x0000000000007941 */ /* 0x000fea0003800000 */
.L_x_304:
        /* <DEDUP_REMOVED lines=12> */
.L_x_307:
[----:B------:R-:W-:Y:S05]  /*e900*/  BSYNC B0 ;  /* 0x0000000000007941 */ /* 0x000fea0003800000 */
.L_x_306:
        /* <DEDUP_REMOVED lines=13> */
.L_x_309:
[----:B------:R-:W-:Y:S05]  /*e9e0*/  BSYNC B0 ;  /* 0x0000000000007941 */ /* 0x000fea0003800000 */
.L_x_308:
        /* <DEDUP_REMOVED lines=10> */
.L_x_311:
[----:B------:R-:W-:Y:S05]  /*ea90*/  BSYNC B0 ;  /* 0x0000000000007941 */ /* 0x000fea0003800000 */
.L_x_310:
        /* <DEDUP_REMOVED lines=10> */
.L_x_313:
[----:B------:R-:W-:Y:S05]  /*eb40*/  BSYNC B0 ;  /* 0x0000000000007941 */ /* 0x000fea0003800000 */
.L_x_312:
[----:B-----5:R-:W-:Y:S01]  /*eb50*/  HADD2.F32 R3, -RZ, R21.H0_H0 ;  /* 0x20000015ff037230 */ /* 0x020fe20000004100 */
[----:B------:R-:W-:Y:S01]  /*eb60*/  @P4 MOV R8, R14 ;  /* 0x0000000e00084202 */ /* 0x000fe20000000f00 */
[----:B------:R-:W-:Y:S01]  /*eb70*/  @P4 IMAD.MOV.U32 R9, RZ, RZ, R15 ;  /* 0x000000ffff094224 */ /* 0x000fe200078e000f */
[----:B------:R-:W-:Y:S02]  /*eb80*/  BSSY B0, `(.L_x_314) ;  /* 0x0000009000007945 */ /* 0x000fe40003800000 */
        /* <DEDUP_REMOVED lines=8> */
.L_x_315:
[----:B------:R-:W-:Y:S05]  /*ec10*/  BSYNC B0 ;  /* 0x0000000000007941 */ /* 0x000fea0003800000 */
.L_x_314:
        /* <DEDUP_REMOVED lines=13> */
.L_x_317:
[----:B------:R-:W-:Y:S05]  /*ecf0*/  BSYNC B0 ;  /* 0x0000000000007941 */ /* 0x000fea0003800000 */
.L_x_316:
        /* <DEDUP_REMOVED lines=10> */
.L_x_319:
[----:B------:R-:W-:Y:S05]  /*eda0*/  BSYNC B0 ;  /* 0x0000000000007941 */ /* 0x000fea0003800000 */
.L_x_318:
        /* <DEDUP_REMOVED lines=10> */
.L_x_321:
[----:B------:R-:W-:Y:S05]  /*ee50*/  BSYNC B0 ;  /* 0x0000000000007941 */ /* 0x000fea0003800000 */
.L_x_320:
        /* <DEDUP_REMOVED lines=12> */
.L_x_323:
[----:B------:R-:W-:Y:S05]  /*ef20*/  BSYNC B0 ;  /* 0x0000000000007941 */ /* 0x000fea0003800000 */
.L_x_322:
        /* <DEDUP_REMOVED lines=13> */
.L_x_325:
[----:B------:R-:W-:Y:S05]  /*f000*/  BSYNC B0 ;  /* 0x0000000000007941 */ /* 0x000fea0003800000 */
.L_x_324:
        /* <DEDUP_REMOVED lines=10> */
.L_x_327:
[----:B------:R-:W-:Y:S05]  /*f0b0*/  BSYNC B0 ;  /* 0x0000000000007941 */ /* 0x000fea0003800000 */
.L_x_326:
        /* <DEDUP_REMOVED lines=10> */
.L_x_329:
[----:B------:R-:W-:Y:S05]  /*f160*/  BSYNC B0 ;  /* 0x0000000000007941 */ /* 0x000fea0003800000 */
.L_x_328:
        /* <DEDUP_REMOVED lines=12> */
.L_x_331:
[----:B------:R-:W-:Y:S05]  /*f230*/  BSYNC B0 ;  /* 0x0000000000007941 */ /* 0x000fea0003800000 */
.L_x_330:
        /* <DEDUP_REMOVED lines=13> */
.L_x_333:
[----:B------:R-:W-:Y:S05]  /*f310*/  BSYNC B0 ;  /* 0x0000000000007941 */ /* 0x000fea0003800000 */
.L_x_332:
        /* <DEDUP_REMOVED lines=10> */
.L_x_335:
[----:B------:R-:W-:Y:S05]  /*f3c0*/  BSYNC B0 ;  /* 0x0000000000007941 */ /* 0x000fea0003800000 */
.L_x_334:
        /* <DEDUP_REMOVED lines=10> */
.L_x_337:
[----:B------:R-:W-:Y:S05]  /*f470*/  BSYNC B0 ;  /* 0x0000000000007941 */ /* 0x000fea0003800000 */
.L_x_336:
        /* <DEDUP_REMOVED lines=12> */
.L_x_339:
[----:B------:R-:W-:Y:S05]  /*f540*/  BSYNC B0 ;  /* 0x0000000000007941 */ /* 0x000fea0003800000 */
.L_x_338:
        /* <DEDUP_REMOVED lines=13> */
.L_x_341:
[----:B------:R-:W-:Y:S05]  /*f620*/  BSYNC B0 ;  /* 0x0000000000007941 */ /* 0x000fea0003800000 */
.L_x_340:
        /* <DEDUP_REMOVED lines=10> */
.L_x_343:
[----:B------:R-:W-:Y:S05]  /*f6d0*/  BSYNC B0 ;  /* 0x0000000000007941 */ /* 0x000fea0003800000 */
.L_x_342:
        /* <DEDUP_REMOVED lines=10> */
.L_x_345:
[----:B------:R-:W-:Y:S05]  /*f780*/  BSYNC B0 ;  /* 0x0000000000007941 */ /* 0x000fea0003800000 */
.L_x_344:
[----:B-----5:R-:W-:Y:S01]  /*f790*/  HADD2.F32 R3, -RZ, R21.H0_H0 ;  /* 0x20000015ff037230 */ /* 0x020fe20000004100 */
[----:B------:R-:W-:Y:S01]  /*f7a0*/  IADD3 R8, R4, UR31, R20 ;  /* 0x0000001f04087c10 */ /* 0x000fe2000fffe014 */
        /* <DEDUP_REMOVED lines=10> */
.L_x_347:
[----:B------:R-:W-:Y:S05]  /*f850*/  BSYNC B0 ;  /* 0x0000000000007941 */ /* 0x000fea0003800000 */
.L_x_346:
[----:B-----5:R-:W-:Y:S01]  /*f860*/  HADD2.F32 R3, -RZ, R21.H0_H0 ;  /* 0x20000015ff037230 */ /* 0x020fe20000004100 */
[----:B------:R-:W-:Y:S01]  /*f870*/  BSSY B0, `(.L_x_348) ;  /* 0x000000b000007945 */ /* 0x000fe20003800000 */
[----:B------:R-:W-:-:S03]  /*f880*/  @P4 IMAD.MOV.U32 R9, RZ, RZ, R15 ;  /* 0x000000ffff094224 */ /* 0x000fc600078e000f */
[----:B------:R-:W-:-:S04]  /*f890*/  FMUL R8, R3, UR8 ;  /* 0x0000000803087c20 */ /* 0x000fc80008400000 */
[----:B------:R-:W-:-:S05]  /*f8a0*/  FFMA R8, R123, UR13, R8 ;  /* 0x0000000d7b087c23 */ /* 0x000fca0008000008 */
[----:B------:R-:W-:Y:S02]  /*f8b0*/  F2FP.F16.F32.PACK_AB R3, RZ, R8 ;  /* 0x00000008ff03723e */ /* 0x000fe400000000ff */
[----:B------:R-:W-:-:S05]  /*f8c0*/  IADD3 R8, R4, UR31, R20 ;  /* 0x0000001f04087c10 */ /* 0x000fca000fffe014 */
[----:B------:R0:W-:Y:S01]  /*f8d0*/  @P4 STG.E.U16 desc[UR20][R8.64+0x82], R3 ;  /* 0x0000820308004986 */ /* 0x0001e2000c101514 */
[----:B------:R-:W-:-:S04]  /*f8e0*/  LOP3.LUT P4, RZ, R2, 0x2000, RZ, 0xc0, !PT ;  /* 0x0000200002ff7812 */ /* 0x000fc8000788c0ff */
[----:B------:R-:W-:-:S13]  /*f8f0*/  ISETP.GT.AND P4, PT, R0, 0x80, P4 ;  /* 0x000000800000780c */ /* 0x000fda0002784270 */
[----:B0-----:R-:W-:Y:S05]  /*f900*/  @!P4 BRA `(.L_x_349) ;  /* 0x000000000004c947 */ /* 0x001fea0003800000 */
[----:B------:R0:W5:Y:S02]  /*f910*/  LDG.E.LTC128B.U16 R21, desc[UR20][R220.64+0x90] ;  /* 0x00009014dc157981 */ /* 0x000164000c1e1520 */
.L_x_349:
[----:B------:R-:W-:Y:S05]  /*f920*/  BSYNC B0 ;  /* 0x0000000000007941 */ /* 0x000fea0003800000 */
.L_x_348:
        /* <DEDUP_REMOVED lines=10> */
.L_x_351:
[----:B------:R-:W-:Y:S05]  /*f9d0*/  BSYNC B0 ;  /* 0x0000000000007941 */ /* 0x000fea0003800000 */
.L_x_350:
        /* <DEDUP_REMOVED lines=10> */
.L_x_353:
[----:B------:R-:W-:Y:S05]  /*fa80*/  BSYNC B0 ;  /* 0x0000000000007941 */ /* 0x000fea0003800000 */
.L_x_352:
        /* <DEDUP_REMOVED lines=12> */
.L_x_355:
[----:B------:R-:W-:Y:S05]  /*fb50*/  BSYNC B0 ;  /* 0x0000000000007941 */ /* 0x000fea0003800000 */
.L_x_354:
        /* <DEDUP_REMOVED lines=12> */
.L_x_357:
[----:B------:R-:W-:Y:S05]  /*fc20*/  BSYNC B0 ;  /* 0x0000000000007941 */ /* 0x000fea0003800000 */
.L_x_356:
        /* <DEDUP_REMOVED lines=10> */
.L_x_359:
[----:B------:R-:W-:Y:S05]  /*fcd0*/  BSYNC B0 ;  /* 0x0000000000007941 */ /* 0x000fea0003800000 */
.L_x_358:
        /* <DEDUP_REMOVED lines=10> */
.L_x_361:
[----:B------:R-:W-:Y:S05]  /*fd80*/  BSYNC B0 ;  /* 0x0000000000007941 */ /* 0x000fea0003800000 */
.L_x_360:
        /* <DEDUP_REMOVED lines=12> */
.L_x_363:
[----:B------:R-:W-:Y:S05]  /*fe50*/  BSYNC B0 ;  /* 0x0000000000007941 */ /* 0x000fea0003800000 */
.L_x_362:
        /* <DEDUP_REMOVED lines=12> */
.L_x_365:
[----:B------:R-:W-:Y:S05]  /*ff20*/  BSYNC B0 ;  /* 0x0000000000007941 */ /* 0x000fea0003800000 */
.L_x_364:
        /* <DEDUP_REMOVED lines=10> */
.L_x_367:
[----:B------:R-:W-:Y:S05]  /*ffd0*/  BSYNC B0 ;  /* 0x0000000000007941 */ /* 0x000fea0003800000 */
.L_x_366:
        /* <DEDUP_REMOVED lines=10> */
.L_x_369:
[----:B------:R-:W-:Y:S05]  /*10080*/  BSYNC B0 ;  /* 0x0000000000007941 */ /* 0x000fea0003800000 */
.L_x_368:
        /* <DEDUP_REMOVED lines=12> */
.L_x_371:
[----:B------:R-:W-:Y:S05]  /*10150*/  BSYNC B0 ;  /* 0x0000000000007941 */ /* 0x000fea0003800000 */
.L_x_370:
        /* <DEDUP_REMOVED lines=12> */
.L_x_373:
[----:B------:R-:W-:Y:S05]  /*10220*/  BSYNC B0 ;  /* 0x0000000000007941 */ /* 0x000fea0003800000 */
.L_x_372:
        /* <DEDUP_REMOVED lines=10> */
.L_x_375:
[----:B------:R-:W-:Y:S05]  /*102d0*/  BSYNC B0 ;  /* 0x0000000000007941 */ /* 0x000fea0003800000 */
.L_x_374:
        /* <DEDUP_REMOVED lines=10> */
.L_x_377:
[----:B------:R-:W-:Y:S05]  /*10380*/  BSYNC B0 ;  /* 0x0000000000007941 */ /* 0x000fea0003800000 */
.L_x_376:
        /* <DEDUP_REMOVED lines=12> */
.L_x_379:
[----:B------:R-:W-:Y:S05]  /*10450*/  BSYNC B0 ;  /* 0x0000000000007941 */ /* 0x000fea0003800000 */
.L_x_378:
        /* <DEDUP_REMOVED lines=12> */
.L_x_381:
[----:B------:R-:W-:Y:S05]  /*10520*/  BSYNC B0 ;  /* 0x0000000000007941 */ /* 0x000fea0003800000 */
.L_x_380:
        /* <DEDUP_REMOVED lines=9> */
.L_x_383:
[----:B------:R-:W-:Y:S05]  /*105c0*/  BSYNC B0 ;  /* 0x0000000000007941 */ /* 0x000fea0003800000 */
.L_x_382:
        /* <DEDUP_REMOVED lines=10> */
.L_x_385:
[----:B------:R-:W-:Y:S05]  /*10670*/  BSYNC B0 ;  /* 0x0000000000007941 */ /* 0x000fea0003800000 */
.L_x_384:
        /* <DEDUP_REMOVED lines=8> */
[----:B------:R-:W-:-:S13]  /*10700*/  ISETP.GT.AND P4, PT, R0, 0x88, P6 ;  /* 0x000000880000780c */ /* 0x000fda0003784270 */
[----:B0-----:R-:W-:Y:S05]  /*10710*/  @!P4 BRA `(.L_x_387) ;  /* 0x000000000004c947 */ /* 0x001fea0003800000 */
[----:B------:R0:W5:Y:S02]  /*10720*/  LDG.E.LTC128B.U16 R21, desc[UR20][R22.64+0xd2] ;  /* 0x0000d21416157981 */ /* 0x000164000c1e1520 */
.L_x_387:
[----:B------:R-:W-:Y:S05]  /*10730*/  BSYNC B0 ;  /* 0x0000000000007941 */ /* 0x000fea0003800000 */
.L_x_386:
        /* <DEDUP_REMOVED lines=8> */
[----:B------:R-:W-:-:S13]  /*107c0*/  ISETP.GT.AND P4, PT, R0, 0x80, P3 ;  /* 0x000000800000780c */ /* 0x000fda0001f84270 */
[----:B0-----:R-:W-:Y:S05]  /*107d0*/  @!P4 BRA `(.L_x_389) ;  /* 0x000000000004c947 */ /* 0x001fea0003800000 */
[----:B------:R0:W5:Y:S02]  /*107e0*/  LDG.E.LTC128B.U16 R21, desc[UR20][R220.64+0xe0] ;  /* 0x0000e014dc157981 */ /* 0x000164000c1e1520 */
.L_x_389:
[----:B------:R-:W-:Y:S05]  /*107f0*/  BSYNC B0 ;  /* 0x0000000000007941 */ /* 0x000fea0003800000 */
.L_x_388:
        /* <DEDUP_REMOVED lines=9> */
.L_x_391:
[----:B------:R-:W-:Y:S05]  /*10890*/  BSYNC B0 ;  /* 0x0000000000007941 */ /* 0x000fea0003800000 */
.L_x_390:
        /* <DEDUP_REMOVED lines=9> */
.L_x_393:
[----:B------:R-:W-:Y:S05]  /*10930*/  BSYNC B0 ;  /* 0x0000000000007941 */ /* 0x000fea0003800000 */
.L_x_392:
        /* <DEDUP_REMOVED lines=11> */
.L_x_395:
[----:B------:R-:W-:Y:S05]  /*109f0*/  BSYNC B0 ;  /* 0x0000000000007941 */ /* 0x000fea0003800000 */
.L_x_394:
        /* <DEDUP_REMOVED lines=11> */
.L_x_397:
[----:B------:R-:W-:Y:S05]  /*10ab0*/  BSYNC B0 ;  /* 0x0000000000007941 */ /* 0x000fea0003800000 */
.L_x_396:
        /* <DEDUP_REMOVED lines=9> */
.L_x_399:
[----:B------:R-:W-:Y:S05]  /*10b50*/  BSYNC B0 ;  /* 0x0000000000007941 */ /* 0x000fea0003800000 */
.L_x_398:
        /* <DEDUP_REMOVED lines=9> */
.L_x_401:
[----:B------:R-:W-:Y:S05]  /*10bf0*/  BSYNC B0 ;  /* 0x0000000000007941 */ /* 0x000fea0003800000 */
.L_x_400:
        /* <DEDUP_REMOVED lines=11> */
.L_x_403:
[----:B------:R-:W-:Y:S05]  /*10cb0*/  BSYNC B0 ;  /* 0x0000000000007941 */ /* 0x000fea0003800000 */
.L_x_402:
[----:B-----5:R-:W-:Y:S01]  /*10cc0*/  HADD2.F32 R3, -RZ, R21.H0_H0 ;  /* 0x20000015ff037230 */ /* 0x020fe20000004100 */
[----:B------:R-:W-:-:S04]  /*10cd0*/  IADD3 R14, R4, UR31, R20 ;  /* 0x0000001f040e7c10 */ /* 0x000fc8000fffe014 */
[----:B------:R-:W-:-:S04]  /*10ce0*/  FMUL R6, R3, UR8 ;  /* 0x0000000803067c20 */ /* 0x000fc80008400000 */
[----:B------:R-:W-:-:S05]  /*10cf0*/  FFMA R6, R151, UR13, R6 ;  /* 0x0000000d97067c23 */ /* 0x000fca0008000006 */
[----:B------:R-:W-:-:S05]  /*10d00*/  F2FP.F16.F32.PACK_AB R6, RZ, R6 ;  /* 0x00000006ff06723e */ /* 0x000fca00000000ff */
[----:B------:R1:W-:Y:S01]  /*10d10*/  @P4 STG.E.U16 desc[UR20][R14.64+0xf2], R6 ;  /* 0x0000f2060e004986 */ /* 0x0003e2000c101514 */
[----:B------:R-:W-:-:S13]  /*10d20*/  ISETP.GT.AND P4, PT, R0, 0xc0, P5 ;  /* 0x000000c00000780c */ /* 0x000fda0002f84270 */
[----:B------:R-:W2:Y:S01]  /*10d30*/  @P4 LDG.E.LTC128B.U16 R21, desc[UR20][R228.64] ;  /* 0x00000014e4154981 */ /* 0x000ea2000c1e1520 */
[----:B------:R-:W-:Y:S01]  /*10d40*/  IMAD.U32 R7, RZ, RZ, UR16 ;  /* 0x00000010ff077e24 */ /* 0x000fe2000f8e00ff */
[----:B------:R-:W-:Y:S01]  /*10d50*/  UIMAD UR9, UR17, 0x180, URZ ;  /* 0x00000180110978a4 */ /* 0x000fe2000f8e023f */
[----:B------:R-:W-:Y:S02]  /*10d60*/  BSSY B0, `(.L_x_404) ;  /* 0x000000d000007945 */ /* 0x000fe40003800000 */
[----:B------:R-:W-:-:S04]  /*10d70*/  IMAD.WIDE.U32 R4, R7, 0x180, R4 ;  /* 0x0000018007047825 */ /* 0x000fc800078e0004 */
[----:B------:R-:W-:Y:S02]  /*10d80*/  VIADD R7, R5, UR9 ;  /* 0x0000000905077c36 */ /* 0x000fe40008000000 */
[----:B-1----:R-:W-:Y:S02]  /*10d90*/  @P4 IMAD.MOV.U32 R6, RZ, RZ, R4 ;  /* 0x000000ffff064224 */ /* 0x002fe400078e0004 */
        /* <DEDUP_REMOVED lines=9> */
.L_x_405:
[----:B------:R-:W-:Y:S05]  /*10e30*/  BSYNC B0 ;  /* 0x0000000000007941 */ /* 0x000fea0003800000 */
.L_x_404:
[----:B-----5:R-:W-:Y:S01]  /*10e40*/  HADD2.F32 R3, -RZ, R21.H0_H0 ;  /* 0x20000015ff037230 */ /* 0x020fe20000004100 */
[----:B------:R-:W-:Y:S01]  /*10e50*/  ISETP.GT.AND P5, PT, R0, 0xc8, P5 ;  /* 0x000000c80000780c */ /* 0x000fe20002fa4270 */
[----:B------:R-:W-:Y:S01]  /*10e60*/  @P4 IMAD.MOV.U32 R12, RZ, RZ, R4 ;  /* 0x000000ffff0c4224 */ /* 0x000fe200078e0004 */
[----:B------:R-:W-:Y:S01]  /*10e70*/  BSSY B0, `(.L_x_406) ;  /* 0x000000e000007945 */ /* 0x000fe20003800000 */
[----:B------:R-:W-:Y:S02]  /*10e80*/  @P4 IMAD.MOV.U32 R13, RZ, RZ, R7 ;  /* 0x000000ffff0d4224 */ /* 0x000fe400078e0007 */
[----:B------:R-:W-:Y:S01]  /*10e90*/  FMUL R6, R3, UR8 ;  /* 0x0000000803067c20 */ /* 0x000fe20008400000 */
[----:B------:R-:W-:-:S03]  /*10ea0*/  VIADD R9, R5, UR9 ;  /* 0x0000000905097c36 */ /* 0x000fc60008000000 */
[----:B------:R-:W-:-:S05]  /*10eb0*/  FFMA R6, R25, UR13, R6 ;  /* 0x0000000d19067c23 */ /* 0x000fca0008000006 */
[----:B------:R-:W-:-:S04]  /*10ec0*/  F2FP.F16.F32.PACK_AB R6, RZ, R6 ;  /* 0x00000006ff06723e */ /* 0x000fc800000000ff */
[----:B------:R-:W-:-:S05]  /*10ed0*/  PRMT R3, R6, 0x7610, R3 ;  /* 0x0000761006037816 */ /* 0x000fca0000000003 */
[----:B------:R2:W-:Y:S01]  /*10ee0*/  @P4 STG.E.U16 desc[UR20][R12.64+0x2], R3 ;  /* 0x000002030c004986 */ /* 0x0005e2000c101514 */
[----:B------:R-:W-:-:S04]  /*10ef0*/  IADD3 R10, P4, R4, UR31, RZ ;  /* 0x0000001f040a7c10 */ /* 0x000fc8000ff9e0ff */
[----:B------:R-:W-:Y:S02]  /*10f00*/  IADD3.X R11, R7, UR6, RZ, P4, !PT ;  /* 0x00000006070b7c10 */ /* 0x000fe4000a7fe4ff */
[----:B------:R-:W-:-:S04]  /*10f10*/  IADD3 R6, P4, R4, UR31, RZ ;  /* 0x0000001f04067c10 */ /* 0x000fc8000ff9e0ff */
[----:B------:R-:W-:Y:S01]  /*10f20*/  IADD3.X R7, R9, UR6, RZ, P4, !PT ;  /* 0x0000000609077c10 */ /* 0x000fe2000a7fe4ff */
[----:B--2---:R-:W-:Y:S08]  /*10f30*/  @!P5 BRA `(.L_x_407) ;  /* 0x000000000004d947 */ /* 0x004ff00003800000 */
[----:B------:R2:W5:Y:S02]  /*10f40*/  LDG.E.LTC128B.U16 R21, desc[UR20][R16.64] ;  /* 0x0000001410157981 */ /* 0x000564000c1e1520 */
.L_x_407:
[----:B------:R-:W-:Y:S05]  /*10f50*/  BSYNC B0 ;  /* 0x0000000000007941 */ /* 0x000fea0003800000 */
.L_x_406:
[----:B-----5:R-:W-:Y:S01]  /*10f60*/  HADD2.F32 R3, -RZ, R21.H0_H0 ;  /* 0x20000015ff037230 */ /* 0x020fe20000004100 */
[----:B------:R-:W-:Y:S01]  /*10f70*/  LOP3.LUT P4, RZ, R2, 0x2, RZ, 0xc0, !PT ;  /* 0x0000000202ff7812 */ /* 0x000fe2000788c0ff */
[----:B------:R-:W-:Y:S03]  /*10f80*/  BSSY B0, `(.L_x_408) ;  /* 0x0000008000007945 */ /* 0x000fe60003800000 */
[----:B------:R-:W-:Y:S01]  /*10f90*/  FMUL R3, R3, UR8 ;  /* 0x0000000803037c20 */ /* 0x000fe20008400000 */
[----:B------:R-:W-:-:S03]  /*10fa0*/  ISETP.GT.AND P4, PT, R0, 0xc8, P4 ;  /* 0x000000c80000780c */ /* 0x000fc60002784270 */
[----:B------:R-:W-:-:S05]  /*10fb0*/  FFMA R3, R26, UR13, R3 ;  /* 0x0000000d1a037c23 */ /* 0x000fca0008000003 */
[----:B------:R-:W-:-:S05]  /*10fc0*/  F2FP.F16.F32.PACK_AB R3, RZ, R3 ;  /* 0x00000003ff03723e */ /* 0x000fca00000000ff */
[----:B------:R0:W-:Y:S01]  /*10fd0*/  @P5 STG.E.U16 desc[UR20][R10.64], R3 ;  /* 0x000000030a005986 */ /* 0x0001e2000c101514 */
[----:B------:R-:W-:Y:S05]  /*10fe0*/  @!P4 BRA `(.L_x_409) ;  /* 0x000000000004c947 */ /* 0x000fea0003800000 */
[----:B------:R0:W5:Y:S02]  /*10ff0*/  LDG.E.LTC128B.U16 R21, desc[UR20][R216.64+0x2] ;  /* 0x00000214d8157981 */ /* 0x000164000c1e1520 */
.L_x_409:
[----:B------:R-:W-:Y:S05]  /*11000*/  BSYNC B0 ;  /* 0x0000000000007941 */ /* 0x000fea0003800000 */
.L_x_408:
[----:B0----5:R-:W-:Y:S01]  /*11010*/  HADD2.F32 R3, -RZ, R21.H0_H0 ;  /* 0x20000015ff037230 */ /* 0x021fe20000004100 */
[----:B------:R-:W-:Y:S01]  /*11020*/  LOP3.LUT P5, RZ, R2, 0x4, RZ, 0xc0, !PT ;  /* 0x0000000402ff7812 */ /* 0x000fe200078ac0ff */
[----:B------:R-:W-:Y:S03]  /*11030*/  BSSY B0, `(.L_x_410) ;  /* 0x0000009000007945 */ /* 0x000fe60003800000 */
[----:B------:R-:W-:-:S04]  /*11040*/  FMUL R10, R3, UR8 ;  /* 0x00000008030a7c20 */ /* 0x000fc80008400000 */
[----:B------:R-:W-:-:S05]  /*11050*/  FFMA R10, R27, UR13, R10 ;  /* 0x0000000d1b0a7c23 */ /* 0x000fca000800000a */
[----:B------:R-:W-:Y:S01]  /*11060*/  F2FP.F16.F32.PACK_AB R3, RZ, R10 ;  /* 0x0000000aff03723e */ /* 0x000fe200000000ff */
[----:B------:R-:W-:-:S05]  /*11070*/  VIADD R10, R4, UR31 ;  /* 0x0000001f040a7c36 */ /* 0x000fca0008000000 */
[----:B------:R0:W-:Y:S01]  /*11080*/  @P4 STG.E.U16 desc[UR20][R10.64+0x2], R3 ;  /* 0x000002030a004986 */ /* 0x0001e2000c101514 */
[----:B------:R-:W-:-:S13]  /*11090*/  ISETP.GT.AND P4, PT, R0, 0xc0, P5 ;  /* 0x000000c00000780c */ /* 0x000fda0002f84270 */
[----:B0-----:R-:W-:Y:S05]  /*110a0*/  @!P4 BRA `(.L_x_411) ;  /* 0x000000000004c947 */ /* 0x001fea0003800000 */
[----:B------:R0:W5:Y:S02]  /*110b0*/  LDG.E.LTC128B.U16 R21, desc[UR20][R222.64+0x10] ;  /* 0x00001014de157981 */ /* 0x000164000c1e1520 */
.L_x_411:
[----:B------:R-:W-:Y:S05]  /*110c0*/  BSYNC B0 ;  /* 0x0000000000007941 */ /* 0x000fea0003800000 */
.L_x_410:
[----:B-----5:R-:W-:Y:S01]  /*110d0*/  HADD2.F32 R3, -RZ, R21.H0_H0 ;  /* 0x20000015ff037230 */ /* 0x020fe20000004100 */
[----:B------:R-:W-:Y:S01]  /*110e0*/  LOP3.LUT P5, RZ, R2, 0x8, RZ, 0xc0, !PT ;  /* 0x0000000802ff7812 */ /* 0x000fe200078ac0ff */
        /* <DEDUP_REMOVED lines=9> */
.L_x_413:
[----:B------:R-:W-:Y:S05]  /*11180*/  BSYNC B0 ;  /* 0x0000000000007941 */ /* 0x000fea0003800000 */
.L_x_412:
        /* <DEDUP_REMOVED lines=13> */
.L_x_415:
[----:B------:R-:W-:Y:S05]  /*11260*/  BSYNC B0 ;  /* 0x0000000000007941 */ /* 0x000fea0003800000 */
.L_x_414:
        /* <DEDUP_REMOVED lines=9> */
.L_x_417:
[----:B------:R-:W-:Y:S05]  /*11300*/  BSYNC B0 ;  /* 0x0000000000007941 */ /* 0x000fea0003800000 */
.L_x_416:
[----:B-----5:R-:W-:Y:S01]  /*11310*/  HADD2.F32 R3, -RZ, R21.H0_H0 ;  /* 0x20000015ff037230 */ /* 0x020fe20000004100 */
[----:B------:R-:W-:Y:S01]  /*11320*/  LOP3.LUT P5, RZ, R2, 0x10, RZ, 0xc0, !PT ;  /* 0x0000001002ff7812 */ /* 0x000fe200078ac0ff */
[----:B------:R-:W-:Y:S01]  /*11330*/  @P4 IMAD.MOV.U32 R11, RZ, RZ, R7 ;  /* 0x000000ffff0b4224 */ /* 0x000fe200078e0007 */
[----:B------:R-:W-:Y:S02]  /*11340*/  BSSY B0, `(.L_x_418) ;  /* 0x0000009000007945 */ /* 0x000fe40003800000 */
        /* <DEDUP_REMOVED lines=8> */
.L_x_419:
[----:B------:R-:W-:Y:S05]  /*113d0*/  BSYNC B0 ;  /* 0x0000000000007941 */ /* 0x000fea0003800000 */
.L_x_418:
[----:B-----5:R-:W-:Y:S01]  /*113e0*/  HADD2.F32 R3, -RZ, R21.H0_H0 ;  /* 0x20000015ff037230 */ /* 0x020fe20000004100 */
[----:B------:R-:W-:Y:S01]  /*113f0*/  LOP3.LUT P5, RZ, R2, 0x400000, RZ, 0xc0, !PT ;  /* 0x0040000002ff7812 */ /* 0x000fe200078ac0ff */
[----:B------:R-:W-:Y:S01]  /*11400*/  @P4 IMAD.MOV.U32 R10, RZ, RZ, R4 ;  /* 0x000000ffff0a4224 */ /* 0x000fe200078e0004 */
[----:B------:R-:W-:Y:S01]  /*11410*/  BSSY B0, `(.L_x_420) ;  /* 0x0000009000007945 */ /* 0x000fe20003800000 */
        /* <DEDUP_REMOVED lines=8> */
.L_x_421:
[----:B------:R-:W-:Y:S05]  /*114a0*/  BSYNC B0 ;  /* 0x0000000000007941 */ /* 0x000fea0003800000 */
.L_x_420:
        /* <DEDUP_REMOVED lines=13> */
.L_x_423:
[----:B------:R-:W-:Y:S05]  /*11580*/  BSYNC B0 ;  /* 0x0000000000007941 */ /* 0x000fea0003800000 */
.L_x_422:
[----:B-----5:R-:W-:Y:S01]  /*11590*/  HADD2.F32 R3, -RZ, R21.H0_H0 ;  /* 0x20000015ff037230 */ /* 0x020fe20000004100 */
[----:B------:R-:W-:Y:S01]  /*115a0*/  BSSY B0, `(.L_x_424) ;  /* 0x000000a000007945 */ /* 0x000fe20003800000 */
[----:B------:R-:W-:Y:S02]  /*115b0*/  VIADD R10, R4, UR31 ;  /* 0x0000001f040a7c36 */ /* 0x000fe40008000000 */
        /* <DEDUP_REMOVED lines=8> */
.L_x_425:
[----:B------:R-:W-:Y:S05]  /*11640*/  BSYNC B0 ;  /* 0x0000000000007941 */ /* 0x000fea0003800000 */
.L_x_424:
        /* <DEDUP_REMOVED lines=12> */
.L_x_427:
[----:B------:R-:W-:Y:S05]  /*11710*/  BSYNC B0 ;  /* 0x0000000000007941 */ /* 0x000fea0003800000 */
.L_x_426:
        /* <DEDUP_REMOVED lines=12> */
.L_x_429:
[----:B------:R-:W-:Y:S05]  /*117e0*/  BSYNC B0 ;  /* 0x0000000000007941 */ /* 0x000fea0003800000 */
.L_x_428:
        /* <DEDUP_REMOVED lines=13> */
.L_x_431:
[----:B------:R-:W-:Y:S05]  /*118c0*/  BSYNC B0 ;  /* 0x0000000000007941 */ /* 0x000fea0003800000 */
.L_x_430:
        /* <DEDUP_REMOVED lines=11> */
.L_x_433:
[----:B------:R-:W-:Y:S05]  /*11980*/  BSYNC B0 ;  /* 0x0000000000007941 */ /* 0x000fea0003800000 */
.L_x_432:
        /* <DEDUP_REMOVED lines=12> */
.L_x_435:
[----:B------:R-:W-:Y:S05]  /*11a50*/  BSYNC B0 ;  /* 0x0000000000007941 */ /* 0x000fea0003800000 */
.L_x_434:
        /* <DEDUP_REMOVED lines=12> */
.L_x_437:
[----:B------:R-:W-:Y:S05]  /*11b20*/  BSYNC B0 ;  /* 0x0000000000007941 */ /* 0x000fea0003800000 */
.L_x_436:
        /* <DEDUP_REMOVED lines=13> */
.L_x_439:
[----:B------:R-:W-:Y:S05]  /*11c00*/  BSYNC B0 ;  /* 0x0000000000007941 */ /* 0x000fea0003800000 */
.L_x_438:
        /* <DEDUP_REMOVED lines=11> */
.L_x_441:
[----:B------:R-:W-:Y:S05]  /*11cc0*/  BSYNC B0 ;  /* 0x0000000000007941 */ /* 0x000fea0003800000 */
.L_x_440:
        /* <DEDUP_REMOVED lines=12> */
.L_x_443:
[----:B------:R-:W-:Y:S05]  /*11d90*/  BSYNC B0 ;  /* 0x0000000000007941 */ /* 0x000fea0003800000 */
.L_x_442:
        /* <DEDUP_REMOVED lines=12> */
.L_x_445:
[----:B------:R-:W-:Y:S05]  /*11e60*/  BSYNC B0 ;  /* 0x0000000000007941 */ /* 0x000fea0003800000 */
.L_x_444:
        /* <DEDUP_REMOVED lines=13> */
.L_x_447:
[----:B------:R-:W-:Y:S05]  /*11f40*/  BSYNC B0 ;  /* 0x0000000000007941 */ /* 0x000fea0003800000 */
.L_x_446:
        /* <DEDUP_REMOVED lines=11> */
.L_x_449:
[----:B------:R-:W-:Y:S05]  /*12000*/  BSYNC B0 ;  /* 0x0000000000007941 */ /* 0x000fea0003800000 */
.L_x_448:
        /* <DEDUP_REMOVED lines=12> */
.L_x_451:
[----:B------:R-:W-:Y:S05]  /*120d0*/  BSYNC B0 ;  /* 0x0000000000007941 */ /* 0x000fea0003800000 */
.L_x_450:
        /* <DEDUP_REMOVED lines=12> */
.L_x_453:
[----:B------:R-:W-:Y:S05]  /*121a0*/  BSYNC B0 ;  /* 0x0000000000007941 */ /* 0x000fea0003800000 */
.L_x_452:
        /* <DEDUP_REMOVED lines=13> */
.L_x_455:
[----:B------:R-:W-:Y:S05]  /*12280*/  BSYNC B0 ;  /* 0x0000000000007941 */ /* 0x000fea0003800000 */
.L_x_454:
        /* <DEDUP_REMOVED lines=11> */
.L_x_457:
[----:B------:R-:W-:Y:S05]  /*12340*/  BSYNC B0 ;  /* 0x0000000000007941 */ /* 0x000fea0003800000 */
.L_x_456:
        /* <DEDUP_REMOVED lines=12> */
.L_x_459:
[----:B------:R-:W-:Y:S05]  /*12410*/  BSYNC B0 ;  /* 0x0000000000007941 */ /* 0x000fea0003800000 */
.L_x_458:
        /* <DEDUP_REMOVED lines=12> */
.L_x_461:
[----:B------:R-:W-:Y:S05]  /*124e0*/  BSYNC B0 ;  /* 0x0000000000007941 */ /* 0x000fea0003800000 */
.L_x_460:
        /* <DEDUP_REMOVED lines=13> */
.L_x_463:
[----:B------:R-:W-:Y:S05]  /*125c0*/  BSYNC B0 ;  /* 0x0000000000007941 */ /* 0x000fea0003800000 */
.L_x_462:
        /* <DEDUP_REMOVED lines=11> */
.L_x_465:
[----:B------:R-:W-:Y:S05]  /*12680*/  BSYNC B0 ;  /* 0x0000000000007941 */ /* 0x000fea0003800000 */
.L_x_464:
[----:B-----5:R-:W-:Y:S01]  /*12690*/  HADD2.F32 R3, -RZ, R21.H0_H0 ;  /* 0x20000015ff037230 */ /* 0x020fe20000004100 */
[----:B------:R-:W-:Y:S01]  /*126a0*/  @P4 MOV R11, R7 ;  /* 0x00000007000b4202 */ /* 0x000fe20000000f00 */
[----:B------:R-:W-:Y:S01]  /*126b0*/  BSSY B0, `(.L_x_466) ;  /* 0x000000a000007945 */ /* 0x000fe20003800000 */
[----:B------:R-:W-:Y:S02]  /*126c0*/  LOP3.LUT P5, RZ, R2, 0x8000, RZ, 0xc0, !PT ;  /* 0x0000800002ff7812 */ /* 0x000fe400078ac0ff */
        /* <DEDUP_REMOVED lines=8> */
.L_x_467:
[----:B------:R-:W-:Y:S05]  /*12750*/  BSYNC B0 ;  /* 0x0000000000007941 */ /* 0x000fea0003800000 */
.L_x_466:
        /* <DEDUP_REMOVED lines=12> */
.L_x_469:
[----:B------:R-:W-:Y:S05]  /*12820*/  BSYNC B0 ;  /* 0x0000000000007941 */ /* 0x000fea0003800000 */
.L_x_468:
        /* <DEDUP_REMOVED lines=13> */
.L_x_471:
[----:B------:R-:W-:Y:S05]  /*12900*/  BSYNC B0 ;  /* 0x0000000000007941 */ /* 0x000fea0003800000 */
.L_x_470:
        /* <DEDUP_REMOVED lines=11> */
.L_x_473:
[----:B------:R-:W-:Y:S05]  /*129c0*/  BSYNC B0 ;  /* 0x0000000000007941 */ /* 0x000fea0003800000 */
.L_x_472:
        /* <DEDUP_REMOVED lines=12> */
.L_x_475:
[----:B------:R-:W-:Y:S05]  /*12a90*/  BSYNC B0 ;  /* 0x0000000000007941 */ /* 0x000fea0003800000 */
.L_x_474:
        /* <DEDUP_REMOVED lines=12> */
.L_x_477:
[----:B------:R-:W-:Y:S05]  /*12b60*/  BSYNC B0 ;  /* 0x0000000000007941 */ /* 0x000fea0003800000 */
.L_x_476:
        /* <DEDUP_REMOVED lines=13> */
.L_x_479:
[----:B------:R-:W-:Y:S05]  /*12c40*/  BSYNC B0 ;  /* 0x0000000000007941 */ /* 0x000fea0003800000 */
.L_x_478:
        /* <DEDUP_REMOVED lines=11> */
.L_x_481:
[----:B------:R-:W-:Y:S05]  /*12d00*/  BSYNC B0 ;  /* 0x0000000000007941 */ /* 0x000fea0003800000 */
.L_x_480:
        /* <DEDUP_REMOVED lines=12> */
.L_x_483:
[----:B------:R-:W-:Y:S05]  /*12dd0*/  BSYNC B0 ;  /* 0x0000000000007941 */ /* 0x000fea0003800000 */
.L_x_482:
        /* <DEDUP_REMOVED lines=12> */
.L_x_485:
[----:B------:R-:W-:Y:S05]  /*12ea0*/  BSYNC B0 ;  /* 0x0000000000007941 */ /* 0x000fea0003800000 */
.L_x_484:
        /* <DEDUP_REMOVED lines=13> */
.L_x_487:
[----:B------:R-:W-:Y:S05]  /*12f80*/  BSYNC B0 ;  /* 0x0000000000007941 */ /* 0x000fea0003800000 */
.L_x_486:
        /* <DEDUP_REMOVED lines=11> */
.L_x_489:
[----:B------:R-:W-:Y:S05]  /*13040*/  BSYNC B0 ;  /* 0x0000000000007941 */ /* 0x000fea0003800000 */
.L_x_488:
        /* <DEDUP_REMOVED lines=12> */
.L_x_491:
[----:B------:R-:W-:Y:S05]  /*13110*/  BSYNC B0 ;  /* 0x0000000000007941 */ /* 0x000fea0003800000 */
.L_x_490:
        /* <DEDUP_REMOVED lines=12> */
.L_x_493:
[----:B------:R-:W-:Y:S05]  /*131e0*/  BSYNC B0 ;  /* 0x0000000000007941 */ /* 0x000fea0003800000 */
.L_x_492:
        /* <DEDUP_REMOVED lines=13> */
.L_x_495:
[----:B------:R-:W-:Y:S05]  /*132c0*/  BSYNC B0 ;  /* 0x0000000000007941 */ /* 0x000fea0003800000 */
.L_x_494:
        /* <DEDUP_REMOVED lines=11> */
.L_x_497:
[----:B------:R-:W-:Y:S05]  /*13380*/  BSYNC B0 ;  /* 0x0000000000007941 */ /* 0x000fea0003800000 */
.L_x_496:
        /* <DEDUP_REMOVED lines=12> */
.L_x_499:
[----:B------:R-:W-:Y:S05]  /*13450*/  BSYNC B0 ;  /* 0x0000000000007941 */ /* 0x000fea0003800000 */
.L_x_498:
        /* <DEDUP_REMOVED lines=12> */
.L_x_501:
[----:B------:R-:W-:Y:S05]  /*13520*/  BSYNC B0 ;  /* 0x0000000000007941 */ /* 0x000fea0003800000 */
.L_x_500:
        /* <DEDUP_REMOVED lines=13> */
.L_x_503:
[----:B------:R-:W-:Y:S05]  /*13600*/  BSYNC B0 ;  /* 0x0000000000007941 */ /* 0x000fea0003800000 */
.L_x_502:
        /* <DEDUP_REMOVED lines=11> */
.L_x_505:
[----:B------:R-:W-:Y:S05]  /*136c0*/  BSYNC B0 ;  /* 0x0000000000007941 */ /* 0x000fea0003800000 */
.L_x_504:
[----:B------:R-:W-:Y:S01]  /*136d0*/  LOP3.LUT P5, RZ, R2, 0x20, RZ, 0xc0, !PT ;  /* 0x0000002002ff7812 */ /* 0x000fe200078ac0ff */
[----:B-----5:R-:W-:Y:S01]  /*136e0*/  HADD2.F32 R2, -RZ, R21.H0_H0 ;  /* 0x20000015ff027230 */ /* 0x020fe20000004100 */
[----:B------:R-:W-:Y:S04]  /*136f0*/  BSSY B0, `(.L_x_506) ;  /* 0x000000b000007945 */ /* 0x000fe80003800000 */
[----:B------:R-:W-:-:S04]  /*13700*/  FMUL R2, R2, UR8 ;  /* 0x0000000802027c20 */ /* 0x000fc80008400000 */
[----:B------:R-:W-:-:S05]  /*13710*/  FFMA R2, R75, UR13, R2 ;  /* 0x0000000d4b027c23 */ /* 0x000fca0008000002 */
[----:B------:R-:W-:Y:S01]  /*13720*/  F2FP.F16.F32.PACK_AB R3, RZ, R2 ;  /* 0x00000002ff03723e */ /* 0x000fe200000000ff */
[----:B------:R-:W-:-:S03]  /*13730*/  VIADD R2, R4, UR31 ;  /* 0x0000001f04027c36 */ /* 0x000fc60008000000 */
[----:B------:R-:W-:Y:S01]  /*13740*/  PRMT R10, R3, 0x7610, R10 ;  /* 0x00007610030a7816 */ /* 0x000fe2000000000a */
[----:B------:R-:W-:-:S05]  /*13750*/  @P4 IMAD.MOV.U32 R3, RZ, RZ, R7 ;  /* 0x000000ffff034224 */ /* 0x000fca00078e0007 */
[----:B------:R0:W-:Y:S01]  /*13760*/  @P4 STG.E.U16 desc[UR20][R2.64+0xc2], R10 ;  /* 0x0000c20a02004986 */ /* 0x0001e2000c101514 */
[----:B------:R-:W-:-:S13]  /*13770*/  ISETP.GT.AND P4, PT, R0, 0xc0, P5 ;  /* 0x000000c00000780c */ /* 0x000fda0002f84270 */
[----:B0-----:R-:W-:Y:S05]  /*13780*/  @!P4 BRA `(.L_x_507) ;  /* 0x000000000004c947 */ /* 0x001fea0003800000 */
[----:B------:R0:W5:Y:S02]  /*13790*/  LDG.E.LTC128B.U16 R21, desc[UR20][R222.64+0xd0] ;  /* 0x0000d014de157981 */ /* 0x000164000c1e1520 */
.L_x_507:
[----:B------:R-:W-:Y:S05]  /*137a0*/  BSYNC B0 ;  /* 0x0000000000007941 */ /* 0x000fea0003800000 */
.L_x_506:
[----:B-----5:R-:W-:Y:S01]  /*137b0*/  HADD2.F32 R2, -RZ, R21.H0_H0 ;  /* 0x20000015ff027230 */ /* 0x020fe20000004100 */
[----:B------:R-:W-:Y:S04]  /*137c0*/  BSSY B0, `(.L_x_508) ;  /* 0x000000b000007945 */ /* 0x000fe80003800000 */
[----:B------:R-:W-:Y:S01]  /*137d0*/  FMUL R3, R2, UR8 ;  /* 0x0000000802037c20 */ /* 0x000fe20008400000 */
[----:B------:R-:W-:-:S03]  /*137e0*/  @P4 IMAD.MOV.U32 R2, RZ, RZ, R4 ;  /* 0x000000ffff024224 */ /* 0x000fc600078e0004 */
        /* <DEDUP_REMOVED lines=8> */
.L_x_509:
[----:B------:R-:W-:Y:S05]  /*13870*/  BSYNC B0 ;  /* 0x0000000000007941 */ /* 0x000fea0003800000 */
.L_x_508:
[----:B-----5:R-:W-:Y:S01]  /*13880*/  HADD2.F32 R2, -RZ, R21.H0_H0 ;  /* 0x20000015ff027230 */ /* 0x020fe20000004100 */
[----:B------:R-:W-:Y:S01]  /*13890*/  ISETP.GT.AND P5, PT, R0, 0xc8, P5 ;  /* 0x000000c80000780c */ /* 0x000fe20002fa4270 */
[----:B------:R-:W-:Y:S01]  /*138a0*/  @P4 IMAD.MOV.U32 R3, RZ, RZ, R9 ;  /* 0x000000ffff034224 */ /* 0x000fe200078e0009 */
[----:B------:R-:W-:Y:S02]  /*138b0*/  BSSY B0, `(.L_x_510) ;  /* 0x0000009000007945 */ /* 0x000fe40003800000 */
[----:B------:R-:W-:-:S04]  /*138c0*/  FMUL R2, R2, UR8 ;  /* 0x0000000802027c20 */ /* 0x000fc80008400000 */
[----:B------:R-:W-:-:S05]  /*138d0*/  FFMA R2, R77, UR13, R2 ;  /* 0x0000000d4d027c23 */ /* 0x000fca0008000002 */
[----:B------:R-:W-:-:S04]  /*138e0*/  F2FP.F16.F32.PACK_AB R2, RZ, R2 ;  /* 0x00000002ff02723e */ /* 0x000fc800000000ff */
[----:B------:R-:W-:Y:S01]  /*138f0*/  PRMT R10, R2, 0x7610, R10 ;  /* 0x00007610020a7816 */ /* 0x000fe2000000000a */
[----:B------:R-:W-:-:S05]  /*13900*/  @P4 IMAD.MOV.U32 R2, RZ, RZ, R4 ;  /* 0x000000ffff024224 */ /* 0x000fca00078e0004 */
[----:B------:R0:W-:Y:S01]  /*13910*/  @P4 STG.E.U16 desc[UR20][R2.64+0xd2], R10 ;  /* 0x0000d20a02004986 */ /* 0x0001e2000c101514 */
[----:B------:R-:W-:Y:S05]  /*13920*/  @!P5 BRA `(.L_x_511) ;  /* 0x000000000004d947 */ /* 0x000fea0003800000 */
[----:B------:R0:W5:Y:S02]  /*13930*/  LDG.E.LTC128B.U16 R21, desc[UR20][R216.64+0xd0] ;  /* 0x0000d014d8157981 */ /* 0x000164000c1e1520 */
.L_x_511:
[----:B------:R-:W-:Y:S05]  /*13940*/  BSYNC B0 ;  /* 0x0000000000007941 */ /* 0x000fea0003800000 */
.L_x_510:
[----:B0----5:R-:W-:Y:S01]  /*13950*/  HADD2.F32 R2, -RZ, R21.H0_H0 ;  /* 0x20000015ff027230 */ /* 0x021fe20000004100 */
[----:B------:R-:W-:Y:S01]  /*13960*/  ISETP.GT.AND P4, PT, R0, 0xc8, P6 ;  /* 0x000000c80000780c */ /* 0x000fe20003784270 */
[----:B------:R-:W-:Y:S03]  /*13970*/  BSSY B0, `(.L_x_512) ;  /* 0x000000a000007945 */ /* 0x000fe60003800000 */
[----:B------:R-:W-:Y:S01]  /*13980*/  FMUL R3, R2, UR8 ;  /* 0x0000000802037c20 */ /* 0x000fe20008400000 */
[----:B------:R-:W-:-:S03]  /*13990*/  IADD3 R2, R4, UR31, RZ ;  /* 0x0000001f04027c10 */ /* 0x000fc6000fffe0ff */
[----:B------:R-:W-:-:S05]  /*139a0*/  FFMA R3, R78, UR13, R3 ;  /* 0x0000000d4e037c23 */ /* 0x000fca0008000003 */
[----:B------:R-:W-:-:S04]  /*139b0*/  F2FP.F16.F32.PACK_AB R3, RZ, R3 ;  /* 0x00000003ff03723e */ /* 0x000fc800000000ff */
[----:B------:R-:W-:Y:S01]  /*139c0*/  PRMT R10, R3, 0x7610, R10 ;  /* 0x00007610030a7816 */ /* 0x000fe2000000000a */
[----:B------:R-:W-:-:S05]  /*139d0*/  @P5 IMAD.MOV.U32 R3, RZ, RZ, R7 ;  /* 0x000000ffff035224 */ /* 0x000fca00078e0007 */
[----:B------:R0:W-:Y:S01]  /*139e0*/  @P5 STG.E.U16 desc[UR20][R2.64+0xd0], R10 ;  /* 0x0000d00a02005986 */ /* 0x0001e2000c101514 */
[----:B------:R-:W-:Y:S05]  /*139f0*/  @!P4 BRA `(.L_x_513) ;  /* 0x000000000004c947 */ /* 0x000fea0003800000 */
[----:B------:R0:W5:Y:S02]  /*13a00*/  LDG.E.LTC128B.U16 R21, desc[UR20][R216.64+0xd2] ;  /* 0x0000d214d8157981 */ /* 0x000164000c1e1520 */
.L_x_513:
[----:B------:R-:W-:Y:S05]  /*13a10*/  BSYNC B0 ;  /* 0x0000000000007941 */ /* 0x000fea0003800000 */
.L_x_512:
[----:B0----5:R-:W-:Y:S01]  /*13a20*/  HADD2.F32 R2, -RZ, R21.H0_H0 ;  /* 0x20000015ff027230 */ /* 0x021fe20000004100 */
[----:B------:R-:W-:Y:S01]  /*13a30*/  ISETP.GT.AND P5, PT, R0, 0xc0, P3 ;  /* 0x000000c00000780c */ /* 0x000fe20001fa4270 */
[----:B------:R-:W-:Y:S03]  /*13a40*/  BSSY B0, `(.L_x_514) ;  /* 0x000000a000007945 */ /* 0x000fe60003800000 */
[----:B------:R-:W-:-:S04]  /*13a50*/  FMUL R2, R2, UR8 ;  /* 0x0000000802027c20 */ /* 0x000fc80008400000 */
[----:B------:R-:W-:-:S05]  /*13a60*/  FFMA R2, R79, UR13, R2 ;  /* 0x0000000d4f027c23 */ /* 0x000fca0008000002 */
[----:B------:R-:W-:Y:S01]  /*13a70*/  F2FP.F16.F32.PACK_AB R3, RZ, R2 ;  /* 0x00000002ff03723e */ /* 0x000fe200000000ff */
[----:B------:R-:W-:-:S03]  /*13a80*/  VIADD R2, R4, UR31 ;  /* 0x0000001f04027c36 */ /* 0x000fc60008000000 */
[----:B------:R-:W-:Y:S01]  /*13a90*/  PRMT R10, R3, 0x7610, R10 ;  /* 0x00007610030a7816 */ /* 0x000fe2000000000a */
[----:B------:R-:W-:-:S05]  /*13aa0*/  @P4 IMAD.MOV.U32 R3, RZ, RZ, R7 ;  /* 0x000000ffff034224 */ /* 0x000fca00078e0007 */
[----:B------:R0:W-:Y:S01]  /*13ab0*/  @P4 STG.E.U16 desc[UR20][R2.64+0xd2], R10 ;  /* 0x0000d20a02004986 */ /* 0x0001e2000c101514 */
[----:B------:R-:W-:Y:S05]  /*13ac0*/  @!P5 BRA `(.L_x_515) ;  /* 0x000000000004d947 */ /* 0x000fea0003800000 */
[----:B------:R0:W5:Y:S02]  /*13ad0*/  LDG.E.LTC128B.U16 R21, desc[UR20][R222.64+0xe0] ;  /* 0x0000e014de157981 */ /* 0x000164000c1e1520 */
.L_x_515:
[----:B------:R-:W-:Y:S05]  /*13ae0*/  BSYNC B0 ;  /* 0x0000000000007941 */ /* 0x000fea0003800000 */
.L_x_514:
[----:B0----5:R-:W-:Y:S01]  /*13af0*/  HADD2.F32 R2, -RZ, R21.H0_H0 ;  /* 0x20000015ff027230 */ /* 0x021fe20000004100 */
[----:B------:R-:W-:Y:S01]  /*13b00*/  ISETP.GT.AND P4, PT, R0, 0xc0, P2 ;  /* 0x000000c00000780c */ /* 0x000fe20001784270 */
[----:B------:R-:W-:Y:S03]  /*13b10*/  BSSY B0, `(.L_x_516) ;  /* 0x000000a000007945 */ /* 0x000fe60003800000 */
[----:B------:R-:W-:Y:S01]  /*13b20*/  FMUL R3, R2, UR8 ;  /* 0x0000000802037c20 */ /* 0x000fe20008400000 */
[----:B------:R-:W-:-:S03]  /*13b30*/  @P5 IMAD.MOV.U32 R2, RZ, RZ, R4 ;  /* 0x000000ffff025224 */ /* 0x000fc600078e0004 */
[----:B------:R-:W-:-:S05]  /*13b40*/  FFMA R3, R80, UR13, R3 ;  /* 0x0000000d50037c23 */ /* 0x000fca0008000003 */
[----:B------:R-:W-:-:S04]  /*13b50*/  F2FP.F16.F32.PACK_AB R3, RZ, R3 ;  /* 0x00000003ff03723e */ /* 0x000fc800000000ff */
[----:B------:R-:W-:Y:S01]  /*13b60*/  PRMT R10, R3, 0x7610, R10 ;  /* 0x00007610030a7816 */ /* 0x000fe2000000000a */
[----:B------:R-:W-:-:S05]  /*13b70*/  @P5 IMAD.MOV.U32 R3, RZ, RZ, R9 ;  /* 0x000000ffff035224 */ /* 0x000fca00078e0009 */
[----:B------:R0:W-:Y:S01]  /*13b80*/  @P5 STG.E.U16 desc[UR20][R2.64+0xe0], R10 ;  /* 0x0000e00a02005986 */ /* 0x0001e2000c101514 */
[----:B------:R-:W-:Y:S05]  /*13b90*/  @!P4 BRA `(.L_x_517) ;  /* 0x000000000004c947 */ /* 0x000fea0003800000 */
[----:B------:R0:W5:Y:S02]  /*13ba0*/  LDG.E.LTC128B.U16 R21, desc[UR20][R222.64+0xe2] ;  /* 0x0000e214de157981 */ /* 0x000164000c1e1520 */
.L_x_517:
[----:B------:R-:W-:Y:S05]  /*13bb0*/  BSYNC B0 ;  /* 0x0000000000007941 */ /* 0x000fea0003800000 */
.L_x_516:
[----:B0----5:R-:W-:Y:S01]  /*13bc0*/  HADD2.F32 R2, -RZ, R21.H0_H0 ;  /* 0x20000015ff027230 */ /* 0x021fe20000004100 */
        /* <DEDUP_REMOVED lines=11> */
.L_x_519:
[----:B------:R-:W-:Y:S05]  /*13c80*/  BSYNC B0 ;  /* 0x0000000000007941 */ /* 0x000fea0003800000 */
.L_x_518:
[----:B0----5:R-:W-:Y:S01]  /*13c90*/  HADD2.F32 R2, -RZ, R21.H0_H0 ;  /* 0x20000015ff027230 */ /* 0x021fe20000004100 */
[----:B------:R-:W-:Y:S01]  /*13ca0*/  ISETP.GT.AND P2, PT, R0, 0xc8, P2 ;  /* 0x000000c80000780c */ /* 0x000fe20001744270 */
[----:B------:R-:W-:Y:S03]  /*13cb0*/  BSSY B0, `(.L_x_520) ;  /* 0x000000a000007945 */ /* 0x000fe60003800000 */
[----:B------:R-:W-:Y:S01]  /*13cc0*/  FMUL R3, R2, UR8 ;  /* 0x0000000802037c20 */ /* 0x000fe20008400000 */
[----:B------:R-:W-:-:S03]  /*13cd0*/  VIADD R2, R4, UR31 ;  /* 0x0000001f04027c36 */ /* 0x000fc60008000000 */
[----:B------:R-:W-:-:S05]  /*13ce0*/  FFMA R3, R82, UR13, R3 ;  /* 0x0000000d52037c23 */ /* 0x000fca0008000003 */
[----:B------:R-:W-:-:S04]  /*13cf0*/  F2FP.F16.F32.PACK_AB R3, RZ, R3 ;  /* 0x00000003ff03723e */ /* 0x000fc800000000ff */
[----:B------:R-:W-:Y:S01]  /*13d00*/  PRMT R10, R3, 0x7610, R10 ;  /* 0x00007610030a7816 */ /* 0x000fe2000000000a */
[----:B------:R-:W-:-:S05]  /*13d10*/  @P3 IMAD.MOV.U32 R3, RZ, RZ, R7 ;  /* 0x000000ffff033224 */ /* 0x000fca00078e0007 */
[----:B------:R0:W-:Y:S01]  /*13d20*/  @P3 STG.E.U16 desc[UR20][R2.64+0xe0], R10 ;  /* 0x0000e00a02003986 */ /* 0x0001e2000c101514 */
[----:B------:R-:W-:Y:S05]  /*13d30*/  @!P2 BRA `(.L_x_521) ;  /* 0x000000000004a947 */ /* 0x000fea0003800000 */
[----:B------:R0:W5:Y:S02]  /*13d40*/  LDG.E.LTC128B.U16 R21, desc[UR20][R216.64+0xe2] ;  /* 0x0000e214d8157981 */ /* 0x000164000c1e1520 */
.L_x_521:
[----:B------:R-:W-:Y:S05]  /*13d50*/  BSYNC B0 ;  /* 0x0000000000007941 */ /* 0x000fea0003800000 */
.L_x_520:
        /* <DEDUP_REMOVED lines=12> */
.L_x_523:
[----:B------:R-:W-:Y:S05]  /*13e20*/  BSYNC B0 ;  /* 0x0000000000007941 */ /* 0x000fea0003800000 */
.L_x_522:
        /* <DEDUP_REMOVED lines=12> */
.L_x_525:
[----:B------:R-:W-:Y:S05]  /*13ef0*/  BSYNC B0 ;  /* 0x0000000000007941 */ /* 0x000fea0003800000 */
.L_x_524:
[----:B0----5:R-:W-:Y:S01]  /*13f00*/  HADD2.F32 R2, -RZ, R21.H0_H0 ;  /* 0x20000015ff027230 */ /* 0x021fe20000004100 */
[----:B------:R-:W-:Y:S01]  /*13f10*/  ISETP.GT.AND P1, PT, R0, 0xc8, P1 ;  /* 0x000000c80000780c */ /* 0x000fe20000f24270 */
[----:B------:R-:W-:Y:S01]  /*13f20*/  @P2 IMAD.MOV.U32 R8, RZ, RZ, R4 ;  /* 0x000000ffff082224 */ /* 0x000fe200078e0004 */
[----:B------:R-:W-:Y:S02]  /*13f30*/  BSSY B0, `(.L_x_526) ;  /* 0x0000007000007945 */ /* 0x000fe40003800000 */
[----:B------:R-:W-:-:S04]  /*13f40*/  FMUL R2, R2, UR8 ;  /* 0x0000000802027c20 */ /* 0x000fc80008400000 */
[----:B------:R-:W-:-:S05]  /*13f50*/  FFMA R2, R85, UR13, R2 ;  /* 0x0000000d55027c23 */ /* 0x000fca0008000002 */
[----:B------:R-:W-:-:S05]  /*13f60*/  F2FP.F16.F32.PACK_AB R2, RZ, R2 ;  /* 0x00000002ff02723e */ /* 0x000fca00000000ff */
[----:B------:R0:W-:Y:S01]  /*13f70*/  @P2 STG.E.U16 desc[UR20][R8.64+0xf2], R2 ;  /* 0x0000f20208002986 */ /* 0x0001e2000c101514 */
[----:B------:R-:W-:Y:S05]  /*13f80*/  @!P1 BRA `(.L_x_527) ;  /* 0x0000000000049947 */ /* 0x000fea0003800000 */
[----:B------:R0:W5:Y:S02]  /*13f90*/  LDG.E.LTC128B.U16 R21, desc[UR20][R216.64+0xf0] ;  /* 0x0000f014d8157981 */ /* 0x000164000c1e1520 */
.L_x_527:
[----:B------:R-:W-:Y:S05]  /*13fa0*/  BSYNC B0 ;  /* 0x0000000000007941 */ /* 0x000fea0003800000 */
.L_x_526:
        /* <DEDUP_REMOVED lines=12> */
.L_x_529:
[----:B------:R-:W-:Y:S05]  /*14070*/  BSYNC B0 ;  /* 0x0000000000007941 */ /* 0x000fea0003800000 */
.L_x_528:
[----:B-----5:R-:W-:Y:S02]  /*14080*/  HADD2.F32 R21, -RZ, R21.H0_H0 ;  /* 0x20000015ff157230 */ /* 0x020fe40000004100 */
[----:B------:R-:W-:-:S03]  /*14090*/  VIADD R4, R4, UR31 ;  /* 0x0000001f04047c36 */ /* 0x000fc60008000000 */
[----:B0-----:R-:W-:-:S04]  /*140a0*/  FMUL R0, R21, UR8 ;  /* 0x0000000815007c20 */ /* 0x001fc80008400000 */
[----:B------:R-:W-:Y:S01]  /*140b0*/  FFMA R0, R87, UR13, R0 ;  /* 0x0000000d57007c23 */ /* 0x000fe20008000000 */
[----:B------:R-:W-:Y:S06]  /*140c0*/  @!P0 EXIT ;  /* 0x000000000000894d */ /* 0x000fec0003800000 */
[----:B------:R-:W-:Y:S01]  /*140d0*/  F2FP.F16.F32.PACK_AB R0, RZ, R0 ;  /* 0x00000000ff00723e */ /* 0x000fe200000000ff */
[----:B------:R-:W-:-:S05]  /*140e0*/  IMAD.MOV.U32 R5, RZ, RZ, R7 ;  /* 0x000000ffff057224 */ /* 0x000fca00078e0007 */
[----:B------:R-:W-:Y:S01]  /*140f0*/  STG.E.U16 desc[UR20][R4.64+0xf2], R0 ;  /* 0x0000f20004007986 */ /* 0x000fe2000c101514 */
[----:B------:R-:W-:Y:S05]  /*14100*/  EXIT ;  /* 0x000000000000794d */ /* 0x000fea0003800000 */
.L_x_27:
[----:B------:R-:W2:Y:S01]  /*14110*/  LDL.LU R8, [R1+0xc] ;  /* 0x00000c0001087983 */ /* 0x000ea20000300800 */
[----:B------:R-:W-:-:S03]  /*14120*/  ULDC.64 UR4, c[0x0][0x650] ;  /* 0x0001940000047ab9 */ /* 0x000fc60000000a00 */
[----:B------:R-:W3:Y:S04]  /*14130*/  LDL.LU R9, [R1+0x18] ;  /* 0x0000180001097983 */ /* 0x000ee80000300800 */
[----:B------:R-:W4:Y:S04]  /*14140*/  LDL.LU R11, [R1+0x20] ;  /* 0x00002000010b7983 */ /* 0x000f280000300800 */
[----:B------:R-:W5:Y:S04]  /*14150*/  LDL.LU R12, [R1+0x38] ;  /* 0x00003800010c7983 */ /* 0x000f680000300800 */
        /* <DEDUP_REMOVED lines=36> */
[----:B------:R-:W5:Y:S01]  /*143a0*/  LDL.LU R216, [R1+0xdc] ;  /* 0x0000dc0001d87983 */ /* 0x000f620000300800 */
[----:B------:R-:W-:-:S03]  /*143b0*/  LEA R4, P1, R6, UR4, 0x1 ;  /* 0x0000000406047c11 */ /* 0x000fc6000f8208ff */
[----:B------:R-:W5:Y:S04]  /*143c0*/  LDL.LU R23, [R1+0xe0] ;  /* 0x0000e00001177983 */ /* 0x000f680000300800 */
[----:B------:R-:W5:Y:S04]  /*143d0*/  LDL.LU R22, [R1+0xe4] ;  /* 0x0000e40001167983 */ /* 0x000f680000300800 */
[----:B------:R-:W5:Y:S04]  /*143e0*/  LDL.LU R21, [R1+0xe8] ;  /* 0x0000e80001157983 */ /* 0x000f680000300800 */
[----:B------:R-:W5:Y:S01]  /*143f0*/  LDL.LU R20, [R1+0xec] ;  /* 0x0000ec0001147983 */ /* 0x000f620000300800 */
[----:B------:R-:W-:-:S03]  /*14400*/  LEA.HI.X R5, R6, UR5, R2, 0x1, P1 ;  /* 0x0000000506057c11 */ /* 0x000fc600088f0c02 */
[----:B------:R-:W5:Y:S04]  /*14410*/  LDL.LU R19, [R1+0xf0] ;  /* 0x0000f00001137983 */ /* 0x000f680000300800 */
[----:B------:R-:W5:Y:S04]  /*14420*/  LDL.LU R18, [R1+0xf4] ;  /* 0x0000f40001127983 */ /* 0x000f680000300800 */
[----:B------:R-:W5:Y:S04]  /*14430*/  LDL.LU R17, [R1+0xf8] ;  /* 0x0000f80001117983 */ /* 0x000f680000300800 */
[----:B------:R-:W5:Y:S04]  /*14440*/  LDL.LU R16, [R1+0xfc] ;  /* 0x0000fc0001107983 */ /* 0x000f680000300800 */
[----:B------:R-:W3:Y:S04]  /*14450*/  LDL.LU R2, [R1+0x4] ;  /* 0x0000040001027983 */ /* 0x000ee80000300800 */
[----:B------:R-:W4:Y:S04]  /*14460*/  LDL.LU R6, [R1] ;  /* 0x0000000001067983 */ /* 0x000f280000300800 */
[----:B------:R-:W5:Y:S01]  /*14470*/  LDL.LU R7, [R1+0x8] ;  /* 0x0000080001077983 */ /* 0x000f620000300800 */
[----:B------:R-:W-:Y:S01]  /*14480*/  ISETP.GT.AND P2, PT, R3, 0x1, PT ;  /* 0x000000010300780c */ /* 0x000fe20003f44270 */
[----:B------:R-:W-:-:S02]  /*14490*/  USHF.L.U32 UR5, UR6, 0x1, URZ ;  /* 0x0000000106057899 */ /* 0x000fc4000800063f */
[----:B------:R-:W-:Y:S01]  /*144a0*/  USHF.L.U64.HI UR4, UR6, 0x1, UR9 ;  /* 0x0000000106047899 */ /* 0x000fe20008010209 */
[----:B------:R-:W-:Y:S01]  /*144b0*/  ISETP.GT.AND P1, PT, R0, RZ, P2 ;  /* 0x000000ff0000720c */ /* 0x000fe20001724270 */
[----:B--2---:R-:W-:-:S05]  /*144c0*/  FMUL R8, R8, UR13 ;  /* 0x0000000d08087c20 */ /* 0x004fca0008400000 */
[----:B------:R-:W-:Y:S01]  /*144d0*/  F2FP.F16.F32.PACK_AB R8, RZ, R8 ;  /* 0x00000008ff08723e */ /* 0x000fe200000000ff */
[----:B---3--:R-:W-:Y:S01]  /*144e0*/  FMUL R2, R2, UR13 ;  /* 0x0000000d02027c20 */ /* 0x008fe20008400000 */
[----:B----4-:R-:W-:-:S04]  /*144f0*/  FMUL R6, R6, UR13 ;  /* 0x0000000d06067c20 */ /* 0x010fc80008400000 */
[----:B------:R-:W-:Y:S01]  /*14500*/  F2FP.F16.F32.PACK_AB R2, RZ, R2 ;  /* 0x00000002ff02723e */ /* 0x000fe200000000ff */
[----:B-----5:R-:W-:Y:S01]  /*14510*/  FMUL R7, R7, UR13 ;  /* 0x0000000d07077c20 */ /* 0x020fe20008400000 */
[----:B------:R-:W-:-:S03]  /*14520*/  F2FP.F16.F32.PACK_AB R6, RZ, R6 ;  /* 0x00000006ff06723e */ /* 0x000fc600000000ff */
[----:B------:R1:W-:Y:S01]  /*14530*/  @P1 STG.E.U16 desc[UR20][R4.64+0x2], R2 ;  /* 0x0000020204001986 */ /* 0x0003e2000c101514 */
[----:B------:R-:W-:Y:S02]  /*14540*/  ISETP.GT.AND P1, PT, R0, 0x8, P5 ;  /* 0x000000080000780c */ /* 0x000fe40002f24270 */
[----:B------:R-:W-:Y:S01]  /*14550*/  F2FP.F16.F32.PACK_AB R7, RZ, R7 ;  /* 0x00000007ff07723e */ /* 0x000fe200000000ff */
[----:B------:R2:W-:Y:S03]  /*14560*/  @P0 STG.E.U16 desc[UR20][R4.64], R6 ;  /* 0x0000000604000986 */ /* 0x0005e6000c101514 */
[----:B-1----:R-:W-:Y:S02]  /*14570*/  PRMT R2, R7, 0x7610, R2 ;  /* 0x0000761007027816 */ /* 0x002fe40000000002 */
[----:B--2---:R-:W-:-:S04]  /*14580*/  IADD3 R6, P0, R4, UR5, RZ ;  /* 0x0000000504067c10 */ /* 0x004fc8000ff1e0ff */
[----:B------:R-:W-:-:S05]  /*14590*/  IADD3.X R7, R5, UR4, RZ, P0, !PT ;  /* 0x0000000405077c10 */ /* 0x000fca00087fe4ff */
[----:B------:R1:W-:Y:S04]  /*145a0*/  @P1 STG.E.U16 desc[UR20][R6.64], R2 ;  /* 0x0000000206001986 */ /* 0x0003e8000c101514 */
[----:B-1----:R-:W2:Y:S01]  /*145b0*/  LDL.LU R2, [R1+0x10] ;  /* 0x0000100001027983 */ /* 0x002ea20000300800 */
[----:B------:R-:W-:Y:S01]  /*145c0*/  ISETP.GT.AND P0, PT, R0, 0x8, P2 ;  /* 0x000000080000780c */ /* 0x000fe20001704270 */
[----:B------:R-:W-:-:S12]  /*145d0*/  FMUL R9, R9, UR13 ;  /* 0x0000000d09097c20 */ /* 0x000fd80008400000 */
[----:B------:R1:W-:Y:S04]  /*145e0*/  @P0 STG.E.U16 desc[UR20][R6.64+0x2], R8 ;  /* 0x0000020806000986 */ /* 0x0003e8000c101514 */
[----:B-1----:R-:W3:Y:S01]  /*145f0*/  LDL.LU R8, [R1+0x14] ;  /* 0x0000140001087983 */ /* 0x002ee20000300800 */
[C---:B------:R-:W-:Y:S02]  /*14600*/  ISETP.GT.AND P2, PT, R3.reuse, 0x8, PT ;  /* 0x000000080300780c */ /* 0x040fe40003f44270 */
[----:B------:R-:W-:Y:S02]  /*14610*/  ISETP.GT.AND P3, PT, R3, 0x9, PT ;  /* 0x000000090300780c */ /* 0x000fe40003f64270 */
[C---:B------:R-:W-:Y:S02]  /*14620*/  ISETP.GT.AND P0, PT, R0.reuse, RZ, P2 ;  /* 0x000000ff0000720c */ /* 0x040fe40001704270 */
[----:B------:R-:W-:-:S02]  /*14630*/  ISETP.GT.AND P1, PT, R0, RZ, P3 ;  /* 0x000000ff0000720c */ /* 0x000fc40001f24270 */
[----:B------:R-:W-:Y:S01]  /*14640*/  ISETP.GT.AND P2, PT, R0, 0x8, P2 ;  /* 0x000000080000780c */ /* 0x000fe20001744270 */
[----:B--2---:R-:W-:-:S05]  /*14650*/  FMUL R2, R2, UR13 ;  /* 0x0000000d02027c20 */ /* 0x004fca0008400000 */
[----:B------:R-:W-:-:S04]  /*14660*/  F2FP.F16.F32.PACK_AB R2, RZ, R2 ;  /* 0x00000002ff02723e */ /* 0x000fc800000000ff */
[----:B------:R-:W-:Y:S02]  /*14670*/  PRMT R10, R2, 0x7610, R10 ;  /* 0x00007610020a7816 */ /* 0x000fe4000000000a */
[----:B------:R-:W-:Y:S02]  /*14680*/  F2FP.F16.F32.PACK_AB R2, RZ, R9 ;  /* 0x00000009ff02723e */ /* 0x000fe400000000ff */
[----:B------:R-:W2:Y:S04]  /*14690*/  LDL.LU R9, [R1+0x1c] ;  /* 0x00001c0001097983 */ /* 0x000ea80000300800 */
[----:B------:R1:W-:Y:S01]  /*146a0*/  @P0 STG.E.U16 desc[UR20][R4.64+0x10], R10 ;  /* 0x0000100a04000986 */ /* 0x0003e2000c101514 */
[----:B---3--:R-:W-:Y:S01]  /*146b0*/  FMUL R8, R8, UR13 ;  /* 0x0000000d08087c20 */ /* 0x008fe20008400000 */
[----:B------:R-:W-:-:S04]  /*146c0*/  ISETP.GT.AND P0, PT, R0, 0x8, P3 ;  /* 0x000000080000780c */ /* 0x000fc80001f04270 */
[----:B------:R-:W-:-:S05]  /*146d0*/  F2FP.F16.F32.PACK_AB R8, RZ, R8 ;  /* 0x00000008ff08723e */ /* 0x000fca00000000ff */
[----:B------:R3:W-:Y:S04]  /*146e0*/  @P1 STG.E.U16 desc[UR20][R4.64+0x12], R8 ;  /* 0x0000120804001986 */ /* 0x0007e8000c101514 */
[----:B------:R2:W-:Y:S01]  /*146f0*/  @P2 STG.E.U16 desc[UR20][R6.64+0x10], R2 ;  /* 0x0000100206002986 */ /* 0x0005e2000c101514 */
[----:B------:R-:W-:Y:S01]  /*14700*/  ISETP.GT.AND P3, PT, R3, 0x10, PT ;  /* 0x000000100300780c */ /* 0x000fe20003f64270 */
[----:B------:R-:W-:Y:S01]  /*14710*/  USHF.L.U32 UR11, UR15, 0x1, URZ ;  /* 0x000000010f0b7899 */ /* 0x000fe2000800063f */
[----:B-1----:R-:W-:Y:S01]  /*14720*/  IMAD.U32 R10, RZ, RZ, UR5 ;  /* 0x00000005ff0a7e24 */ /* 0x002fe2000f8e00ff */
[----:B------:R-:W-:Y:S02]  /*14730*/  USHF.L.U32 UR22, UR16, 0x8, URZ ;  /* 0x0000000810167899 */ /* 0x000fe4000800063f */
[----:B------:R-:W-:-:S02]  /*14740*/  USHF.L.U64.HI UR10, UR15, 0x1, UR19 ;  /* 0x000000010f0a7899 */ /* 0x000fc40008010213 */
[----:B------:R-:W-:Y:S02]  /*14750*/  USHF.L.U64.HI UR14, UR16, 0x8, UR17 ;  /* 0x00000008100e7899 */ /* 0x000fe40008010211 */
[----:B---3--:R-:W-:Y:S02]  /*14760*/  IMAD.U32 R8, RZ, RZ, UR22 ;  /* 0x00000016ff087e24 */ /* 0x008fe4000f8e00ff */
[----:B--2---:R-:W-:-:S05]  /*14770*/  FMUL R2, R9, UR13 ;  /* 0x0000000d09027c20 */ /* 0x004fca0008400000 */
[----:B------:R-:W-:-:S05]  /*14780*/  F2FP.F16.F32.PACK_AB R2, RZ, R2 ;  /* 0x00000002ff02723e */ /* 0x000fca00000000ff */
[----:B------:R1:W-:Y:S01]  /*14790*/  @P0 STG.E.U16 desc[UR20][R6.64+0x12], R2 ;  /* 0x0000120206000986 */ /* 0x0003e2000c101514 */
[----:B------:R-:W-:Y:S01]  /*147a0*/  ISETP.GT.AND P0, PT, R0, RZ, P3 ;  /* 0x000000ff0000720c */ /* 0x000fe20001f04270 */
[----:B-1----:R-:W-:-:S05]  /*147b0*/  FMUL R2, R11, UR13 ;  /* 0x0000000d0b027c20 */ /* 0x002fca0008400000 */
[----:B------:R-:W-:-:S07]  /*147c0*/  F2FP.F16.F32.PACK_AB R2, RZ, R2 ;  /* 0x00000002ff02723e */ /* 0x000fce00000000ff */
[----:B------:R1:W-:Y:S01]  /*147d0*/  @P0 STG.E.U16 desc[UR20][R4.64+0x20], R2 ;  /* 0x0000200204000986 */ /* 0x0003e2000c101514 */
[----:B------:R-:W-:Y:S01]  /*147e0*/  IADD3 R10, P0, P1, R10, UR11, R4 ;  /* 0x0000000b0a0a7c10 */ /* 0x000fe2000f91e004 */
[----:B-1----:R-:W-:-:S05]  /*147f0*/  IMAD.U32 R2, RZ, RZ, UR4 ;  /* 0x00000004ff027e24 */ /* 0x002fca000f8e00ff */
[----:B------:R-:W-:Y:S01]  /*14800*/  IADD3.X R11, R2, UR10, R5, P0, P1 ;  /* 0x0000000a020b7c10 */ /* 0x000fe200087e2405 */
[----:B------:R-:W-:Y:S01]  /*14810*/  IMAD.U32 R2, RZ, RZ, UR14 ;  /* 0x0000000eff027e24 */ /* 0x000fe2000f8e00ff */
[----:B------:R-:W-:-:S04]  /*14820*/  IADD3 R8, P0, P1, R4, UR5, R8 ;  /* 0x0000000504087c10 */ /* 0x000fc8000f91e008 */
[----:B------:R-:W-:Y:S02]  /*14830*/  IADD3.X R9, R5, UR4, R2, P0, P1 ;  /* 0x0000000405097c10 */ /* 0x000fe400087e2402 */
[----:B------:R-:W2:Y:S01]  /*14840*/  LDL.LU R2, [R1+0x24] ;  /* 0x0000240001027983 */ /* 0x000ea20000300800 */
[----:B------:R-:W-:-:S04]  /*14850*/  ISETP.GT.AND P2, PT, R3, 0x11, PT ;  /* 0x000000110300780c */ /* 0x000fc80003f44270 */
[----:B------:R-:W-:Y:S01]  /*14860*/  ISETP.GT.AND P0, PT, R0, RZ, P2 ;  /* 0x000000ff0000720c */ /* 0x000fe20001704270 */
[----:B--2---:R-:W-:-:S05]  /*14870*/  FMUL R2, R2, UR13 ;  /* 0x0000000d02027c20 */ /* 0x004fca0008400000 */
[----:B------:R-:W-:-:S07]  /*14880*/  F2FP.F16.F32.PACK_AB R2, RZ, R2 ;  /* 0x00000002ff02723e */ /* 0x000fce00000000ff */
[----:B------:R1:W-:Y:S04]  /*14890*/  @P0 STG.E.U16 desc[UR20][R4.64+0x22], R2 ;  /* 0x0000220204000986 */ /* 0x0003e8000c101514 */
[----:B-1----:R-:W2:Y:S01]  /*148a0*/  LDL.LU R2, [R1+0x28] ;  /* 0x0000280001027983 */ /* 0x002ea20000300800 */
[----:B------:R-:W-:Y:S01]  /*148b0*/  ISETP.GT.AND P0, PT, R0, 0x8, P3 ;  /* 0x000000080000780c */ /* 0x000fe20001f04270 */
        /* <DEDUP_REMOVED lines=9> */
[----:B------:R-:W-:-:S04]  /*14950*/  ISETP.GT.AND P2, PT, R3, 0x18, PT ;  /* 0x000000180300780c */ /* 0x000fc80003f44270 */
[----:B------:R-:W-:Y:S01]  /*14960*/  ISETP.GT.AND P0, PT, R0, RZ, P2 ;  /* 0x000000ff0000720c */ /* 0x000fe20001704270 */
[----:B--2---:R-:W-:-:S05]  /*14970*/  FMUL R2, R2, UR13 ;  /* 0x0000000d02027c20 */ /* 0x004fca0008400000 */
[----:B------:R-:W-:-:S07]  /*14980*/  F2FP.F16.F32.PACK_AB R2, RZ, R2 ;  /* 0x00000002ff02723e */ /* 0x000fce00000000ff */
[----:B------:R1:W-:Y:S04]  /*14990*/  @P0 STG.E.U16 desc[UR20][R4.64+0x30], R2 ;  /* 0x0000300204000986 */ /* 0x0003e8000c101514 */
[----:B-1----:R-:W2:Y:S01]  /*149a0*/  LDL.LU R2, [R1+0x34] ;  /* 0x0000340001027983 */ /* 0x002ea20000300800 */
[----:B------:R-:W-:-:S04]  /*149b0*/  ISETP.GT.AND P1, PT, R3, 0x19, PT ;  /* 0x000000190300780c */ /* 0x000fc80003f24270 */
[----:B------:R-:W-:Y:S01]  /*149c0*/  ISETP.GT.AND P0, PT, R0, RZ, P1 ;  /* 0x000000ff0000720c */ /* 0x000fe20000f04270 */
[----:B------:R-:W-:Y:S01]  /*149d0*/  FMUL R12, R12, UR13 ;  /* 0x0000000d0c0c7c20 */ /* 0x000fe20008400000 */
[----:B--2---:R-:W-:-:S05]  /*149e0*/  FMUL R2, R2, UR13 ;  /* 0x0000000d02027c20 */ /* 0x004fca0008400000 */
[----:B------:R-:W-:-:S06]  /*149f0*/  F2FP.F16.F32.PACK_AB R2, RZ, R2 ;  /* 0x00000002ff02723e */ /* 0x000fcc00000000ff */
[----:B------:R1:W-:Y:S02]  /*14a00*/  @P0 STG.E.U16 desc[UR20][R4.64+0x32], R2 ;  /* 0x0000320204000986 */ /* 0x0003e4000c101514 */
[----:B-1----:R-:W-:Y:S02]  /*14a10*/  F2FP.F16.F32.PACK_AB R2, RZ, R12 ;  /* 0x0000000cff02723e */ /* 0x002fe400000000ff */
[----:B------:R-:W2:Y:S01]  /*14a20*/  LDL.LU R12, [R1+0x3c] ;  /* 0x00003c00010c7983 */ /* 0x000ea20000300800 */
[----:B------:R-:W-:-:S13]  /*14a30*/  ISETP.GT.AND P0, PT, R0, 0x8, P2 ;  /* 0x000000080000780c */ /* 0x000fda0001704270 */
[----:B------:R1:W-:Y:S01]  /*14a40*/  @P0 STG.E.U16 desc[UR20][R6.64+0x30], R2 ;  /* 0x0000300206000986 */ /* 0x0003e2000c101514 */
[----:B--2---:R-:W-:-:S05]  /*14a50*/  FMUL R12, R12, UR13 ;  /* 0x0000000d0c0c7c20 */ /* 0x004fca0008400000 */
[----:B------:R-:W-:-:S04]  /*14a60*/  F2FP.F16.F32.PACK_AB R12, RZ, R12 ;  /* 0x0000000cff0c723e */ /* 0x000fc800000000ff */
[----:B-1----:R-:W-:Y:S02]  /*14a70*/  PRMT R2, R12, 0x7610, R2 ;  /* 0x000076100c027816 */ /* 0x002fe40000000002 */
[----:B------:R-:W2:Y:S01]  /*14a80*/  LDL.LU R12, [R1+0x40] ;  /* 0x00004000010c7983 */ /* 0x000ea20000300800 */
[----:B------:R-:W-:-:S13]  /*14a90*/  ISETP.GT.AND P0, PT, R0, 0x8, P1 ;  /* 0x000000080000780c */ /* 0x000fda0000f04270 */
[----:B------:R1:W-:Y:S04]  /*14aa0*/  @P0 STG.E.U16 desc[UR20][R6.64+0x32], R2 ;  /* 0x0000320206000986 */ /* 0x0003e8000c101514 */
[----:B-1----:R-:W3:Y:S01]  /*14ab0*/  LDL.LU R2, [R1+0x48] ;  /* 0x0000480001027983 */ /* 0x002ee20000300800 */
[----:B--2---:R-:W-:-:S05]  /*14ac0*/  FMUL R12, R12, UR13 ;  /* 0x0000000d0c0c7c20 */ /* 0x004fca0008400000 */
[----:B------:R-:W-:-:S04]  /*14ad0*/  F2FP.F16.F32.PACK_AB R12, RZ, R12 ;  /* 0x0000000cff0c723e */ /* 0x000fc800000000ff */
[----:B------:R-:W-:Y:S02]  /*14ae0*/  PRMT R13, R12, 0x7610, R13 ;  /* 0x000076100c0d7816 */ /* 0x000fe4000000000d */
[----:B------:R-:W2:Y:S01]  /*14af0*/  LDL.LU R12, [R1+0x44] ;  /* 0x00004400010c7983 */ /* 0x000ea20000300800 */
[----:B------:R-:W-:-:S04]  /*14b00*/  ISETP.GT.AND P2, PT, R3, 0x20, PT ;  /* 0x000000200300780c */ /* 0x000fc80003f44270 */
[----:B------:R-:W-:Y:S02]  /*14b10*/  ISETP.GT.AND P0, PT, R0, RZ, P2 ;  /* 0x000000ff0000720c */ /* 0x000fe40001704270 */
[----:B------:R-:W-:-:S11]  /*14b20*/  ISETP.GT.AND P1, PT, R3, 0x21, PT ;  /* 0x000000210300780c */ /* 0x000fd60003f24270 */
[----:B------:R1:W-:Y:S01]  /*14b30*/  @P0 STG.E.U16 desc[UR20][R4.64+0x40], R13 ;  /* 0x0000400d04000986 */ /* 0x0003e2000c101514 */
[----:B------:R-:W-:Y:S01]  /*14b40*/  ISETP.GT.AND P0, PT, R0, RZ, P1 ;  /* 0x000000ff0000720c */ /* 0x000fe20000f04270 */
[----:B---3--:R-:W-:-:S05]  /*14b50*/  FMUL R2, R2, UR13 ;  /* 0x0000000d02027c20 */ /* 0x008fca0008400000 */
[----:B------:R-:W-:-:S04]  /*14b60*/  F2FP.F16.F32.PACK_AB R2, RZ, R2 ;  /* 0x00000002ff02723e */ /* 0x000fc800000000ff */
[----:B------:R-:W-:Y:S01]  /*14b70*/  PRMT R14, R2, 0x7610, R14 ;  /* 0x00007610020e7816 */ /* 0x000fe2000000000e */
[----:B------:R-:W-:-:S05]  /*14b80*/  FMUL R2, R252, UR13 ;  /* 0x0000000dfc027c20 */ /* 0x000fca0008400000 */
[----:B------:R-:W-:-:S04]  /*14b90*/  F2FP.F16.F32.PACK_AB R2, RZ, R2 ;  /* 0x00000002ff02723e */ /* 0x000fc800000000ff */
[----:B-1----:R-:W-:Y:S01]  /*14ba0*/  PRMT R13, R2, 0x7610, R13 ;  /* 0x00007610020d7816 */ /* 0x002fe2000000000d */
[----:B------:R-:W-:-:S05]  /*14bb0*/  FMUL R2, R251, UR13 ;  /* 0x0000000dfb027c20 */ /* 0x000fca0008400000 */
[----:B------:R-:W-:Y:S01]  /*14bc0*/  F2FP.F16.F32.PACK_AB R2, RZ, R2 ;  /* 0x00000002ff02723e */ /* 0x000fe200000000ff */
[----:B--2---:R-:W-:-:S05]  /*14bd0*/  FMUL R12, R12, UR13 ;  /* 0x0000000d0c0c7c20 */ /* 0x004fca0008400000 */
[----:B------:R-:W-:-:S05]  /*14be0*/  F2FP.F16.F32.PACK_AB R12, RZ, R12 ;  /* 0x0000000cff0c723e */ /* 0x000fca00000000ff */
[----:B------:R1:W-:Y:S01]  /*14bf0*/  @P0 STG.E.U16 desc[UR20][R4.64+0x42], R12 ;  /* 0x0000420c04000986 */ /* 0x0003e2000c101514 */
[----:B------:R-:W-:Y:S02]  /*14c00*/  ISETP.GT.AND P0, PT, R0, 0x8, P2 ;  /* 0x000000080000780c */ /* 0x000fe40001704270 */
[----:B------:R-:W-:-:S11]  /*14c10*/  ISETP.GT.AND P2, PT, R3, 0x28, PT ;  /* 0x000000280300780c */ /* 0x000fd60003f44270 */
[----:B------:R2:W-:Y:S01]  /*14c20*/  @P0 STG.E.U16 desc[UR20][R6.64+0x40], R14 ;  /* 0x0000400e06000986 */ /* 0x0005e2000c101514 */
[----:B------:R-:W-:Y:S02]  /*14c30*/  ISETP.GT.AND P0, PT, R0, 0x8, P1 ;  /* 0x000000080000780c */ /* 0x000fe40000f04270 */
[----:B-1----:R-:W-:-:S11]  /*14c40*/  PRMT R12, R2, 0x7610, R12 ;  /* 0x00007610020c7816 */ /* 0x002fd6000000000c */
[----:B------:R1:W-:Y:S01]  /*14c50*/  @P0 STG.E.U16 desc[UR20][R6.64+0x42], R13 ;  /* 0x0000420d06000986 */ /* 0x0003e2000c101514 */
[----:B------:R-:W-:Y:S02]  /*14c60*/  ISETP.GT.AND P0, PT, R0, RZ, P2 ;  /* 0x000000ff0000720c */ /* 0x000fe40001704270 */
[----:B------:R-:W-:Y:S01]  /*14c70*/  ISETP.GT.AND P1, PT, R3, 0x29, PT ;  /* 0x000000290300780c */ /* 0x000fe20003f24270 */
[----:B------:R-:W-:-:S05]  /*14c80*/  FMUL R2, R250, UR13 ;  /* 0x0000000dfa027c20 */ /* 0x000fca0008400000 */
[----:B------:R-:W-:-:S05]  /*14c90*/  F2FP.F16.F32.PACK_AB R2, RZ, R2 ;  /* 0x00000002ff02723e */ /* 0x000fca00000000ff */
[----:B------:R3:W-:Y:S01]  /*14ca0*/  @P0 STG.E.U16 desc[UR20][R4.64+0x50], R12 ;  /* 0x0000500c04000986 */ /* 0x0007e2000c101514 */
[----:B------:R-:W-:Y:S02]  /*14cb0*/  ISETP.GT.AND P0, PT, R0, RZ, P1 ;  /* 0x000000ff0000720c */ /* 0x000fe40000f04270 */
[----:B--2---:R-:W-:Y:S01]  /*14cc0*/  PRMT R14, R2, 0x7610, R14 ;  /* 0x00007610020e7816 */ /* 0x004fe2000000000e */
[----:B------:R-:W-:-:S05]  /*14cd0*/  FMUL R2, R249, UR13 ;  /* 0x0000000df9027c20 */ /* 0x000fca0008400000 */
[----:B------:R-:W-:-:S05]  /*14ce0*/  F2FP.F16.F32.PACK_AB R2, RZ, R2 ;  /* 0x00000002ff02723e */ /* 0x000fca00000000ff */
[----:B------:R2:W-:Y:S01]  /*14cf0*/  @P0 STG.E.U16 desc[UR20][R4.64+0x52], R14 ;  /* 0x0000520e04000986 */ /* 0x0005e2000c101514 */
[----:B------:R-:W-:Y:S02]  /*14d00*/  ISETP.GT.AND P0, PT, R0, 0x8, P2 ;  /* 0x000000080000780c */ /* 0x000fe40001704270 */
[----:B-1----:R-:W-:Y:S01]  /*14d10*/  PRMT R13, R2, 0x7610, R13 ;  /* 0x00007610020d7816 */ /* 0x002fe2000000000d */
[----:B------:R-:W-:-:S05]  /*14d20*/  FMUL R2, R248, UR13 ;  /* 0x0000000df8027c20 */ /* 0x000fca0008400000 */
[----:B------:R-:W-:-:S05]  /*14d30*/  F2FP.F16.F32.PACK_AB R2, RZ, R2 ;  /* 0x00000002ff02723e */ /* 0x000fca00000000ff */
[----:B------:R1:W-:Y:S01]  /*14d40*/  @P0 STG.E.U16 desc[UR20][R6.64+0x50], R13 ;  /* 0x0000500d06000986 */ /* 0x0003e2000c101514 */
[----:B------:R-:W-:Y:S02]  /*14d50*/  ISETP.GT.AND P0, PT, R0, 0x8, P1 ;  /* 0x000000080000780c */ /* 0x000fe40000f04270 */
[----:B---3--:R-:W-:Y:S02]  /*14d60*/  PRMT R12, R2, 0x7610, R12 ;  /* 0x00007610020c7816 */ /* 0x008fe4000000000c */
[----:B------:R-:W-:Y:S01]  /*14d70*/  ISETP.GT.AND P2, PT, R3, 0x30, PT ;  /* 0x000000300300780c */ /* 0x000fe20003f44270 */
[----:B------:R-:W-:-:S08]  /*14d80*/  FMUL R2, R247, UR13 ;  /* 0x0000000df7027c20 */ /* 0x000fd00008400000 */
[----:B------:R3:W-:Y:S01]  /*14d90*/  @P0 STG.E.U16 desc[UR20][R6.64+0x52], R12 ;  /* 0x0000520c06000986 */ /* 0x0007e2000c101514 */
[----:B------:R-:W-:Y:S02]  /*14da0*/  ISETP.GT.AND P0, PT, R0, RZ, P2 ;  /* 0x000000ff0000720c */ /* 0x000fe40001704270 */
[----:B------:R-:W-:Y:S02]  /*14db0*/  F2FP.F16.F32.PACK_AB R2, RZ, R2 ;  /* 0x00000002ff02723e */ /* 0x000fe400000000ff */
[----:B------:R-:W-:Y:S02]  /*14dc0*/  ISETP.GT.AND P1, PT, R3, 0x31, PT ;  /* 0x000000310300780c */ /* 0x000fe40003f24270 */
[----:B--2---:R-:W-:Y:S01]  /*14dd0*/  PRMT R14, R2, 0x7610, R14 ;  /* 0x00007610020e7816 */ /* 0x004fe2000000000e */
[----:B------:R-:W-:-:S06]  /*14de0*/  FMUL R2, R246, UR13 ;  /* 0x0000000df6027c20 */ /* 0x000fcc0008400000 */
[----:B------:R2:W-:Y:S01]  /*14df0*/  @P0 STG.E.U16 desc[UR20][R4.64+0x60], R14 ;  /* 0x0000600e04000986 */ /* 0x0005e2000c101514 */
[----:B------:R-:W-:Y:S02]  /*14e00*/  ISETP.GT.AND P0, PT, R0, RZ, P1 ;  /* 0x000000ff0000720c */ /* 0x000fe40000f04270 */
[----:B------:R-:W-:-:S04]  /*14e10*/  F2FP.F16.F32.PACK_AB R2, RZ, R2 ;  /* 0x00000002ff02723e */ /* 0x000fc800000000ff */
[----:B-1----:R-:W-:Y:S01]  /*14e20*/  PRMT R13, R2, 0x7610, R13 ;  /* 0x00007610020d7816 */ /* 0x002fe2000000000d */
[----:B------:R-:W-:-:S06]  /*14e30*/  FMUL R2, R245, UR13 ;  /* 0x0000000df5027c20 */ /* 0x000fcc0008400000 */
[----:B------:R1:W-:Y:S01]  /*14e40*/  @P0 STG.E.U16 desc[UR20][R4.64+0x62], R13 ;  /* 0x0000620d04000986 */ /* 0x0003e2000c101514 */
[----:B------:R-:W-:Y:S02]  /*14e50*/  ISETP.GT.AND P0, PT, R0, 0x8, P2 ;  /* 0x000000080000780c */ /* 0x000fe40001704270 */
[----:B------:R-:W-:-:S04]  /*14e60*/  F2FP.F16.F32.PACK_AB R2, RZ, R2 ;  /* 0x00000002ff02723e */ /* 0x000fc800000000ff */
[----:B---3--:R-:W-:Y:S01]  /*14e70*/  PRMT R12, R2, 0x7610, R12 ;  /* 0x00007610020c7816 */ /* 0x008fe2000000000c */
[----:B------:R-:W-:-:S06]  /*14e80*/  FMUL R2, R244, UR13 ;  /* 0x0000000df4027c20 */ /* 0x000fcc0008400000 */
[----:B------:R3:W-:Y:S01]  /*14e90*/  @P0 STG.E.U16 desc[UR20][R6.64+0x60], R12 ;  /* 0x0000600c06000986 */ /* 0x0007e2000c101514 */
[----:B------:R-:W-:Y:S02]  /*14ea0*/  ISETP.GT.AND P0, PT, R0, 0x8, P1 ;  /* 0x000000080000780c */ /* 0x000fe40000f04270 */
[----:B------:R-:W-:Y:S02]  /*14eb0*/  F2FP.F16.F32.PACK_AB R2, RZ, R2 ;  /* 0x00000002ff02723e */ /* 0x000fe400000000ff */
[----:B------:R-:W-:Y:S02]  /*14ec0*/  ISETP.GT.AND P2, PT, R3, 0x38, PT ;  /* 0x000000380300780c */ /* 0x000fe40003f44270 */
[----:B--2---:R-:W-:Y:S01]  /*14ed0*/  PRMT R14, R2, 0x7610, R14 ;  /* 0x00007610020e7816 */ /* 0x004fe2000000000e */
[----:B------:R-:W-:-:S06]  /*14ee0*/  FMUL R2, R243, UR13 ;  /* 0x0000000df3027c20 */ /* 0x000fcc0008400000 */
[----:B------:R2:W-:Y:S01]  /*14ef0*/  @P0 STG.E.U16 desc[UR20][R6.64+0x62], R14 ;  /* 0x0000620e06000986 */ /* 0x0005e2000c101514 */
[----:B------:R-:W-:Y:S02]  /*14f00*/  ISETP.GT.AND P0, PT, R0, RZ, P2 ;  /* 0x000000ff0000720c */ /* 0x000fe40001704270 */
[----:B------:R-:W-:Y:S02]  /*14f10*/  F2FP.F16.F32.PACK_AB R2, RZ, R2 ;  /* 0x00000002ff02723e */ /* 0x000fe400000000ff */
[----:B------:R-:W-:Y:S02]  /*14f20*/  ISETP.GT.AND P1, PT, R3, 0x39, PT ;  /* 0x000000390300780c */ /* 0x000fe40003f24270 */
[----:B-1----:R-:W-:Y:S01]  /*14f30*/  PRMT R13, R2, 0x7610, R13 ;  /* 0x00007610020d7816 */ /* 0x002fe2000000000d */
[----:B------:R-:W-:-:S06]  /*14f40*/  FMUL R2, R242, UR13 ;  /* 0x0000000df2027c20 */ /* 0x000fcc0008400000 */
[----:B------:R1:W-:Y:S01]  /*14f50*/  @P0 STG.E.U16 desc[UR20][R4.64+0x70], R13 ;  /* 0x0000700d04000986 */ /* 0x0003e2000c101514 */
[----:B------:R-:W-:Y:S02]  /*14f60*/  ISETP.GT.AND P0, PT, R0, RZ, P1 ;  /* 0x000000ff0000720c */ /* 0x000fe40000f04270 */
[----:B------:R-:W-:-:S04]  /*14f70*/  F2FP.F16.F32.PACK_AB R2, RZ, R2 ;  /* 0x00000002ff02723e */ /* 0x000fc800000000ff */
[----:B---3--:R-:W-:Y:S01]  /*14f80*/  PRMT R12, R2, 0x7610, R12 ;  /* 0x00007610020c7816 */ /* 0x008fe2000000000c */
[----:B------:R-:W-:-:S06]  /*14f90*/  FMUL R2, R241, UR13 ;  /* 0x0000000df1027c20 */ /* 0x000fcc0008400000 */
[----:B------:R3:W-:Y:S01]  /*14fa0*/  @P0 STG.E.U16 desc[UR20][R4.64+0x72], R12 ;  /* 0x0000720c04000986 */ /* 0x0007e2000c101514 */
[----:B------:R-:W-:Y:S02]  /*14fb0*/  ISETP.GT.AND P0, PT, R0, 0x8, P2 ;  /* 0x000000080000780c */ /* 0x000fe40001704270 */
[----:B------:R-:W-:-:S04]  /*14fc0*/  F2FP.F16.F32.PACK_AB R2, RZ, R2 ;  /* 0x00000002ff02723e */ /* 0x000fc800000000ff */
[----:B--2---:R-:W-:Y:S01]  /*14fd0*/  PRMT R14, R2, 0x7610, R14 ;  /* 0x00007610020e7816 */ /* 0x004fe2000000000e */
[----:B------:R-:W-:-:S06]  /*14fe0*/  FMUL R2, R240, UR13 ;  /* 0x0000000df0027c20 */ /* 0x000fcc0008400000 */
[----:B------:R2:W-:Y:S01]  /*14ff0*/  @P0 STG.E.U16 desc[UR20][R6.64+0x70], R14 ;  /* 0x0000700e06000986 */ /* 0x0005e2000c101514 */
[----:B------:R-:W-:Y:S02]  /*15000*/  ISETP.GT.AND P0, PT, R0, 0x8, P1 ;  /* 0x000000080000780c */ /* 0x000fe40000f04270 */
[----:B------:R-:W-:Y:S02]  /*15010*/  F2FP.F16.F32.PACK_AB R2, RZ, R2 ;  /* 0x00000002ff02723e */ /* 0x000fe400000000ff */
[----:B------:R-:W-:Y:S02]  /*15020*/  ISETP.GT.AND P2, PT, R3, 0x40, PT ;  /* 0x000000400300780c */ /* 0x000fe40003f44270 */
[----:B-1----:R-:W-:Y:S01]  /*15030*/  PRMT R13, R2, 0x7610, R13 ;  /* 0x00007610020d7816 */ /* 0x002fe2000000000d */
[----:B------:R-:W-:-:S06]  /*15040*/  FMUL R2, R239, UR13 ;  /* 0x0000000def027c20 */ /* 0x000fcc0008400000 */
[----:B------:R1:W-:Y:S01]  /*15050*/  @P0 STG.E.U16 desc[UR20][R6.64+0x72], R13 ;  /* 0x0000720d06000986 */ /* 0x0003e2000c101514 */
[----:B------:R-:W-:Y:S02]  /*15060*/  ISETP.GT.AND P0, PT, R0, RZ, P2 ;  /* 0x000000ff0000720c */ /* 0x000fe40001704270 */
[----:B------:R-:W-:Y:S02]  /*15070*/  F2FP.F16.F32.PACK_AB R2, RZ, R2 ;  /* 0x00000002ff02723e */ /* 0x000fe400000000ff */
[----:B------:R-:W-:Y:S02]  /*15080*/  ISETP.GT.AND P1, PT, R3, 0x41, PT ;  /* 0x000000410300780c */ /* 0x000fe40003f24270 */
[----:B---3--:R-:W-:Y:S01]  /*15090*/  PRMT R12, R2, 0x7610, R12 ;  /* 0x00007610020c7816 */ /* 0x008fe2000000000c */
[----:B------:R-:W-:-:S06]  /*150a0*/  FMUL R2, R238, UR13 ;  /* 0x0000000dee027c20 */ /* 0x000fcc0008400000 */
[----:B------:R3:W-:Y:S01]  /*150b0*/  @P0 STG.E.U16 desc[UR20][R4.64+0x80], R12 ;  /* 0x0000800c04000986 */ /* 0x0007e2000c101514 */
[----:B------:R-:W-:Y:S02]  /*150c0*/  ISETP.GT.AND P0, PT, R0, RZ, P1 ;  /* 0x000000ff0000720c */ /* 0x000fe40000f04270 */
[----:B------:R-:W-:-:S04]  /*150d0*/  F2FP.F16.F32.PACK_AB R2, RZ, R2 ;  /* 0x00000002ff02723e */ /* 0x000fc800000000ff */
[----:B--2---:R-:W-:Y:S01]  /*150e0*/  PRMT R14, R2, 0x7610, R14 ;  /* 0x00007610020e7816 */ /* 0x004fe2000000000e */
[----:B------:R-:W-:-:S06]  /*150f0*/  FMUL R2, R237, UR13 ;  /* 0x0000000ded027c20 */ /* 0x000fcc0008400000 */
[----:B------:R2:W-:Y:S01]  /*15100*/  @P0 STG.E.U16 desc[UR20][R4.64+0x82], R14 ;  /* 0x0000820e04000986 */ /* 0x0005e2000c101514 */
[----:B------:R-:W-:Y:S02]  /*15110*/  ISETP.GT.AND P0, PT, R0, 0x8, P2 ;  /* 0x000000080000780c */ /* 0x000fe40001704270 */
[----:B------:R-:W-:-:S04]  /*15120*/  F2FP.F16.F32.PACK_AB R2, RZ, R2 ;  /* 0x00000002ff02723e */ /* 0x000fc800000000ff */
[----:B-1----:R-:W-:Y:S01]  /*15130*/  PRMT R13, R2, 0x7610, R13 ;  /* 0x00007610020d7816 */ /* 0x002fe2000000000d */
[----:B------:R-:W-:-:S06]  /*15140*/  FMUL R2, R236, UR13 ;  /* 0x0000000dec027c20 */ /* 0x000fcc0008400000 */
[----:B------:R1:W-:Y:S01]  /*15150*/  @P0 STG.E.U16 desc[UR20][R6.64+0x80], R13 ;  /* 0x0000800d06000986 */ /* 0x0003e2000c101514 */
[----:B------:R-:W-:Y:S02]  /*15160*/  ISETP.GT.AND P0, PT, R0, 0x8, P1 ;  /* 0x000000080000780c */ /* 0x000fe40000f04270 */
[----:B------:R-:W-:Y:S02]  /*15170*/  F2FP.F16.F32.PACK_AB R2, RZ, R2 ;  /* 0x00000002ff02723e */ /* 0x000fe400000000ff */
[----:B------:R-:W-:Y:S02]  /*15180*/  ISETP.GT.AND P2, PT, R3, 0x48, PT ;  /* 0x000000480300780c */ /* 0x000fe40003f44270 */
[----:B---3--:R-:W-:Y:S01]  /*15190*/  PRMT R12, R2, 0x7610, R12 ;  /* 0x00007610020c7816 */ /* 0x008fe2000000000c */
[----:B------:R-:W-:-:S06]  /*151a0*/  FMUL R2, R235, UR13 ;  /* 0x0000000deb027c20 */ /* 0x000fcc0008400000 */
        /* <DEDUP_REMOVED lines=132> */
[----:B------:R-:W-:-:S04]  /*159f0*/  ISETP.GT.AND P0, PT, R3, 0x78, PT ;  /* 0x000000780300780c */ /* 0x000fc80003f04270 */
[----:B------:R-:W-:Y:S02]  /*15a00*/  ISETP.GT.AND P1, PT, R0, RZ, P0 ;  /* 0x000000ff0000720c */ /* 0x000fe40000724270 */
[----:B------:R-:W-:-:S04]  /*15a10*/  F2FP.F16.F32.PACK_AB R2, RZ, R2 ;  /* 0x00000002ff02723e */ /* 0x000fc800000000ff */
[----:B--2---:R-:W-:Y:S01]  /*15a20*/  PRMT R14, R2, 0x7610, R14 ;  /* 0x00007610020e7816 */ /* 0x004fe2000000000e */
[----:B------:R-:W-:-:S06]  /*15a30*/  FMUL R2, R18, UR13 ;  /* 0x0000000d12027c20 */ /* 0x000fcc0008400000 */
[----:B------:R-:W-:Y:S01]  /*15a40*/  @P1 STG.E.U16 desc[UR20][R4.64+0xf0], R14 ;  /* 0x0000f00e04001986 */ /* 0x000fe2000c101514 */
[----:B------:R-:W-:-:S04]  /*15a50*/  ISETP.GT.AND P1, PT, R3, 0x79, PT ;  /* 0x000000790300780c */ /* 0x000fc80003f24270 */
[----:B------:R-:W-:Y:S02]  /*15a60*/  ISETP.GT.AND P6, PT, R0, RZ, P1 ;  /* 0x000000ff0000720c */ /* 0x000fe40000fc4270 */
[----:B------:R-:W-:-:S04]  /*15a70*/  F2FP.F16.F32.PACK_AB R2, RZ, R2 ;  /* 0x00000002ff02723e */ /* 0x000fc800000000ff */
[----:B-1----:R-:W-:Y:S01]  /*15a80*/  PRMT R13, R2, 0x7610, R13 ;  /* 0x00007610020d7816 */ /* 0x002fe2000000000d */
[----:B------:R-:W-:-:S06]  /*15a90*/  FMUL R2, R17, UR13 ;  /* 0x0000000d11027c20 */ /* 0x000fcc0008400000 */
[----:B------:R1:W-:Y:S01]  /*15aa0*/  @P6 STG.E.U16 desc[UR20][R4.64+0xf2], R13 ;  /* 0x0000f20d04006986 */ /* 0x0003e2000c101514 */
[----:B------:R-:W-:Y:S02]  /*15ab0*/  ISETP.GT.AND P6, PT, R0, 0x8, P0 ;  /* 0x000000080000780c */ /* 0x000fe400007c4270 */
[----:B------:R-:W-:-:S04]  /*15ac0*/  F2FP.F16.F32.PACK_AB R2, RZ, R2 ;  /* 0x00000002ff02723e */ /* 0x000fc800000000ff */
[----:B------:R-:W-:-:S07]  /*15ad0*/  PRMT R15, R2, 0x7610, R15 ;  /* 0x00007610020f7816 */ /* 0x000fce000000000f */
[----:B---3--:R-:W-:Y:S02]  /*15ae0*/  @P6 IMAD.MOV.U32 R12, RZ, RZ, R6 ;  /* 0x000000ffff0c6224 */ /* 0x008fe400078e0006 */
[----:B-1----:R-:W-:-:S05]  /*15af0*/  @P6 IMAD.MOV.U32 R13, RZ, RZ, R7 ;  /* 0x000000ffff0d6224 */ /* 0x002fca00078e0007 */
[----:B------:R1:W-:Y:S01]  /*15b00*/  @P6 STG.E.U16 desc[UR20][R12.64+0xf0], R15 ;  /* 0x0000f00f0c006986 */ /* 0x0003e2000c101514 */
[----:B------:R-:W-:Y:S01]  /*15b10*/  ISETP.GT.AND P6, PT, R0, 0x8, P1 ;  /* 0x000000080000780c */ /* 0x000fe20000fc4270 */
[----:B------:R-:W-:-:S05]  /*15b20*/  FMUL R2, R16, UR13 ;  /* 0x0000000d10027c20 */ /* 0x000fca0008400000 */
[----:B------:R-:W-:-:S07]  /*15b30*/  F2FP.F16.F32.PACK_AB R2, RZ, R2 ;  /* 0x00000002ff02723e */ /* 0x000fce00000000ff */
[----:B-1----:R-:W-:Y:S02]  /*15b40*/  @P6 IMAD.MOV.U32 R12, RZ, RZ, R6 ;  /* 0x000000ffff0c6224 */ /* 0x002fe400078e0006 */
[----:B------:R-:W-:-:S05]  /*15b50*/  @P6 IMAD.MOV.U32 R13, RZ, RZ, R7 ;  /* 0x000000ffff0d6224 */ /* 0x000fca00078e0007 */
[----:B------:R1:W-:Y:S01]  /*15b60*/  @P6 STG.E.U16 desc[UR20][R12.64+0xf2], R2 ;  /* 0x0000f2020c006986 */ /* 0x0003e2000c101514 */
[----:B------:R-:W-:-:S04]  /*15b70*/  IADD3 R6, P6, R4, UR11, RZ ;  /* 0x0000000b04067c10 */ /* 0x000fc8000ffde0ff */
[----:B------:R-:W-:Y:S02]  /*15b80*/  IADD3.X R7, R5, UR10, RZ, P6, !PT ;  /* 0x0000000a05077c10 */ /* 0x000fe4000b7fe4ff */
[----:B------:R-:W-:Y:S01]  /*15b90*/  ISETP.GT.AND P6, PT, R0, 0x40, P5 ;  /* 0x000000400000780c */ /* 0x000fe20002fc4270 */
[----:B------:R-:W-:-:S05]  /*15ba0*/  FMUL R152, R152, UR13 ;  /* 0x0000000d98987c20 */ /* 0x000fca0008400000 */
[----:B------:R-:W-:-:S07]  /*15bb0*/  F2FP.F16.F32.PACK_AB R152, RZ, R152 ;  /* 0x00000098ff98723e */ /* 0x000fce00000000ff */
[----:B------:R-:W-:Y:S01]  /*15bc0*/  @P6 STG.E.U16 desc[UR20][R6.64], R152 ;  /* 0x0000009806006986 */ /* 0x000fe2000c101514 */
[----:B------:R-:W-:Y:S01]  /*15bd0*/  ISETP.GT.AND P6, PT, R3, 0x1, PT ;  /* 0x000000010300780c */ /* 0x000fe20003fc4270 */
[----:B------:R-:W-:-:S03]  /*15be0*/  FMUL R153, R153, UR13 ;  /* 0x0000000d99997c20 */ /* 0x000fc60008400000 */
[----:B------:R-:W-:Y:S02]  /*15bf0*/  ISETP.GT.AND P6, PT, R0, 0x40, P6 ;  /* 0x000000400000780c */ /* 0x000fe400037c4270 */
[----:B------:R-:W-:Y:S01]  /*15c00*/  F2FP.F16.F32.PACK_AB R153, RZ, R153 ;  /* 0x00000099ff99723e */ /* 0x000fe200000000ff */
[----:B------:R-:W-:-:S10]  /*15c10*/  FMUL R154, R154, UR13 ;  /* 0x0000000d9a9a7c20 */ /* 0x000fd40008400000 */
[----:B------:R-:W-:Y:S01]  /*15c20*/  @P6 STG.E.U16 desc[UR20][R6.64+0x2], R153 ;  /* 0x0000029906006986 */ /* 0x000fe2000c101514 */
[----:B-1----:R-:W-:-:S04]  /*15c30*/  IADD3 R12, P6, R6, UR5, RZ ;  /* 0x00000005060c7c10 */ /* 0x002fc8000ffde0ff */
[----:B------:R-:W-:Y:S02]  /*15c40*/  IADD3.X R13, R7, UR4, RZ, P6, !PT ;  /* 0x00000004070d7c10 */ /* 0x000fe4000b7fe4ff */
[----:B------:R-:W-:Y:S02]  /*15c50*/  ISETP.GT.AND P6, PT, R0, 0x48, P5 ;  /* 0x000000480000780c */ /* 0x000fe40002fc4270 */
[----:B------:R-:W-:-:S11]  /*15c60*/  F2FP.F16.F32.PACK_AB R154, RZ, R154 ;  /* 0x0000009aff9a723e */ /* 0x000fd600000000ff */
[----:B------:R1:W-:Y:S01]  /*15c70*/  @P6 STG.E.U16 desc[UR20][R12.64], R154 ;  /* 0x0000009a0c006986 */ /* 0x0003e2000c101514 */
[----:B------:R-:W-:-:S04]  /*15c80*/  IADD3 R14, P6, R6, UR5, RZ ;  /* 0x00000005060e7c10 */ /* 0x000fc8000ffde0ff */
[----:B------:R-:W-:Y:S02]  /*15c90*/  IADD3.X R15, R7, UR4, RZ, P6, !PT ;  /* 0x00000004070f7c10 */ /* 0x000fe4000b7fe4ff */
[----:B------:R-:W-:Y:S01]  /*15ca0*/  ISETP.GT.AND P6, PT, R3, 0x1, PT ;  /* 0x000000010300780c */ /* 0x000fe20003fc4270 */
[----:B------:R-:W-:-:S03]  /*15cb0*/  FMUL R155, R155, UR13 ;  /* 0x0000000d9b9b7c20 */ /* 0x000fc60008400000 */
[----:B------:R-:W-:Y:S02]  /*15cc0*/  ISETP.GT.AND P6, PT, R0, 0x48, P6 ;  /* 0x000000480000780c */ /* 0x000fe400037c4270 */
[----:B------:R-:W-:Y:S01]  /*15cd0*/  F2FP.F16.F32.PACK_AB R155, RZ, R155 ;  /* 0x0000009bff9b723e */ /* 0x000fe200000000ff */
[----:B------:R-:W-:-:S10]  /*15ce0*/  FMUL R156, R156, UR13 ;  /* 0x0000000d9c9c7c20 */ /* 0x000fd40008400000 */
[----:B------:R-:W-:Y:S01]  /*15cf0*/  @P6 STG.E.U16 desc[UR20][R14.64+0x2], R155 ;  /* 0x0000029b0e006986 */ /* 0x000fe2000c101514 */
[----:B------:R-:W-:-:S04]  /*15d00*/  ISETP.GT.AND P6, PT, R3, 0x8, PT ;  /* 0x000000080300780c */ /* 0x000fc80003fc4270 */
        /* <DEDUP_REMOVED lines=278> */
[----:B------:R-:W-:-:S11]  /*16e70*/  F2FP.F16.F32.PACK_AB R213, RZ, R213 ;  /* 0x000000d5ffd5723e */ /* 0x000fd600000000ff */
[----:B------:R2:W-:Y:S01]  /*16e80*/  @P6 STG.E.U16 desc[UR20][R6.64+0xf2], R213 ;  /* 0x0000f2d506006986 */ /* 0x0005e2000c101514 */
[----:B-1----:R-:W-:-:S04]  /*16e90*/  IADD3 R12, P6, R4, UR22, RZ ;  /* 0x00000016040c7c10 */ /* 0x002fc8000ffde0ff */
[----:B------:R-:W-:Y:S02]  /*16ea0*/  IADD3.X R13, R5, UR14, RZ, P6, !PT ;  /* 0x0000000e050d7c10 */ /* 0x000fe4000b7fe4ff */
[----:B------:R-:W-:Y:S01]  /*16eb0*/  ISETP.GT.AND P6, PT, R0, 0x48, P0 ;  /* 0x000000480000780c */ /* 0x000fe200007c4270 */
[----:B------:R-:W-:-:S05]  /*16ec0*/  FMUL R214, R214, UR13 ;  /* 0x0000000dd6d67c20 */ /* 0x000fca0008400000 */
[----:B------:R-:W-:-:S07]  /*16ed0*/  F2FP.F16.F32.PACK_AB R214, RZ, R214 ;  /* 0x000000d6ffd6723e */ /* 0x000fce00000000ff */
[----:B--2---:R-:W-:Y:S02]  /*16ee0*/  @P6 IMAD.MOV.U32 R6, RZ, RZ, R10 ;  /* 0x000000ffff066224 */ /* 0x004fe400078e000a */
[----:B------:R-:W-:Y:S02]  /*16ef0*/  @P6 IMAD.MOV.U32 R7, RZ, RZ, R11 ;  /* 0x000000ffff076224 */ /* 0x000fe400078e000b */
[----:B------:R-:W-:-:S03]  /*16f00*/  FMUL R215, R215, UR13 ;  /* 0x0000000dd7d77c20 */ /* 0x000fc60008400000 */
[----:B------:R1:W-:Y:S01]  /*16f10*/  @P6 STG.E.U16 desc[UR20][R6.64+0xf0], R214 ;  /* 0x0000f0d606006986 */ /* 0x0003e2000c101514 */
[----:B------:R-:W-:Y:S02]  /*16f20*/  ISETP.GT.AND P6, PT, R0, 0x48, P1 ;  /* 0x000000480000780c */ /* 0x000fe40000fc4270 */
[----:B------:R-:W-:Y:S01]  /*16f30*/  F2FP.F16.F32.PACK_AB R215, RZ, R215 ;  /* 0x000000d7ffd7723e */ /* 0x000fe200000000ff */
[----:B------:R-:W-:-:S10]  /*16f40*/  FMUL R88, R88, UR13 ;  /* 0x0000000d58587c20 */ /* 0x000fd40008400000 */
[----:B------:R2:W-:Y:S01]  /*16f50*/  @P6 STG.E.U16 desc[UR20][R10.64+0xf2], R215 ;  /* 0x0000f2d70a006986 */ /* 0x0005e2000c101514 */
[----:B------:R-:W-:Y:S02]  /*16f60*/  ISETP.GT.AND P6, PT, R0, 0x80, P5 ;  /* 0x000000800000780c */ /* 0x000fe40002fc4270 */
[----:B------:R-:W-:Y:S01]  /*16f70*/  F2FP.F16.F32.PACK_AB R88, RZ, R88 ;  /* 0x00000058ff58723e */ /* 0x000fe200000000ff */
[----:B------:R-:W-:-:S10]  /*16f80*/  FMUL R89, R89, UR13 ;  /* 0x0000000d59597c20 */ /* 0x000fd40008400000 */
[----:B------:R-:W-:Y:S01]  /*16f90*/  @P6 STG.E.U16 desc[UR20][R12.64], R88 ;  /* 0x000000580c006986 */ /* 0x000fe2000c101514 */
[----:B------:R-:W-:-:S04]  /*16fa0*/  ISETP.GT.AND P6, PT, R3, 0x1, PT ;  /* 0x000000010300780c */ /* 0x000fc80003fc4270 */
[----:B------:R-:W-:Y:S02]  /*16fb0*/  ISETP.GT.AND P6, PT, R0, 0x80, P6 ;  /* 0x000000800000780c */ /* 0x000fe400037c4270 */
[----:B------:R-:W-:-:S11]  /*16fc0*/  F2FP.F16.F32.PACK_AB R89, RZ, R89 ;  /* 0x00000059ff59723e */ /* 0x000fd600000000ff */
[----:B------:R-:W-:Y:S01]  /*16fd0*/  @P6 STG.E.U16 desc[UR20][R12.64+0x2], R89 ;  /* 0x000002590c006986 */ /* 0x000fe2000c101514 */
[----:B-1----:R-:W-:-:S04]  /*16fe0*/  IADD3 R6, P6, R12, UR5, RZ ;  /* 0x000000050c067c10 */ /* 0x002fc8000ffde0ff */
[----:B------:R-:W-:Y:S02]  /*16ff0*/  IADD3.X R7, R13, UR4, RZ, P6, !PT ;  /* 0x000000040d077c10 */ /* 0x000fe4000b7fe4ff */
[----:B--2---:R-:W-:-:S04]  /*17000*/  IADD3 R10, P6, R12, UR5, RZ ;  /* 0x000000050c0a7c10 */ /* 0x004fc8000ffde0ff */
[----:B------:R-:W-:Y:S02]  /*17010*/  IADD3.X R11, R13, UR4, RZ, P6, !PT ;  /* 0x000000040d0b7c10 */ /* 0x000fe4000b7fe4ff */
[----:B------:R-:W-:Y:S01]  /*17020*/  ISETP.GT.AND P6, PT, R0, 0x88, P5 ;  /* 0x000000880000780c */ /* 0x000fe20002fc4270 */
[----:B------:R-:W-:-:S05]  /*17030*/  FMUL R90, R90, UR13 ;  /* 0x0000000d5a5a7c20 */ /* 0x000fca0008400000 */
[----:B------:R-:W-:-:S07]  /*17040*/  F2FP.F16.F32.PACK_AB R90, RZ, R90 ;  /* 0x0000005aff5a723e */ /* 0x000fce00000000ff */
[----:B------:R1:W-:Y:S01]  /*17050*/  @P6 STG.E.U16 desc[UR20][R6.64], R90 ;  /* 0x0000005a06006986 */ /* 0x0003e2000c101514 */
[----:B------:R-:W-:Y:S01]  /*17060*/  ISETP.GT.AND P6, PT, R3, 0x1, PT ;  /* 0x000000010300780c */ /* 0x000fe20003fc4270 */
[----:B------:R-:W-:-:S03]  /*17070*/  FMUL R91, R91, UR13 ;  /* 0x0000000d5b5b7c20 */ /* 0x000fc60008400000 */
[----:B------:R-:W-:Y:S02]  /*17080*/  ISETP.GT.AND P6, PT, R0, 0x88, P6 ;  /* 0x000000880000780c */ /* 0x000fe400037c4270 */
[----:B------:R-:W-:Y:S01]  /*17090*/  F2FP.F16.F32.PACK_AB R91, RZ, R91 ;  /* 0x0000005bff5b723e */ /* 0x000fe200000000ff */
[----:B------:R-:W-:-:S10]  /*170a0*/  FMUL R92, R92, UR13 ;  /* 0x0000000d5c5c7c20 */ /* 0x000fd40008400000 */
[----:B------:R2:W-:Y:S01]  /*170b0*/  @P6 STG.E.U16 desc[UR20][R10.64+0x2], R91 ;  /* 0x0000025b0a006986 */ /* 0x0005e2000c101514 */
[----:B------:R-:W-:-:S04]  /*170c0*/  ISETP.GT.AND P6, PT, R3, 0x8, PT ;  /* 0x000000080300780c */ /* 0x000fc80003fc4270 */
[----:B------:R-:W-:Y:S02]  /*170d0*/  ISETP.GT.AND P6, PT, R0, 0x80, P6 ;  /* 0x000000800000780c */ /* 0x000fe400037c4270 */
[----:B------:R-:W-:Y:S01]  /*170e0*/  F2FP.F16.F32.PACK_AB R92, RZ, R92 ;  /* 0x0000005cff5c723e */ /* 0x000fe200000000ff */
[----:B------:R-:W-:-:S10]  /*170f0*/  FMUL R93, R93, UR13 ;  /* 0x0000000d5d5d7c20 */ /* 0x000fd40008400000 */
[----:B------:R-:W-:Y:S01]  /*17100*/  @P6 STG.E.U16 desc[UR20][R12.64+0x10], R92 ;  /* 0x0000105c0c006986 */ /* 0x000fe2000c101514 */
[----:B------:R-:W-:-:S04]  /*17110*/  ISETP.GT.AND P6, PT, R3, 0x9, PT ;  /* 0x000000090300780c */ /* 0x000fc80003fc4270 */
[----:B------:R-:W-:Y:S01]  /*17120*/  ISETP.GT.AND P6, PT, R0, 0x80, P6 ;  /* 0x000000800000780c */ /* 0x000fe200037c4270 */
[----:B-1----:R-:W-:Y:S01]  /*17130*/  IMAD.U32 R7, RZ, RZ, UR16 ;  /* 0x00000010ff077e24 */ /* 0x002fe2000f8e00ff */
[----:B------:R-:W-:Y:S01]  /*17140*/  UIMAD UR10, UR17, 0x180, URZ ;  /* 0x00000180110a78a4 */ /* 0x000fe2000f8e023f */
[----:B------:R-:W-:Y:S02]  /*17150*/  F2FP.F16.F32.PACK_AB R93, RZ, R93 ;  /* 0x0000005dff5d723e */ /* 0x000fe400000000ff */
[----:B------:R-:W-:-:S04]  /*17160*/  IMAD.WIDE.U32 R4, R7, 0x180, R4 ;  /* 0x0000018007047825 */ /* 0x000fc800078e0004 */
[----:B--2---:R-:W-:-:S04]  /*17170*/  VIADD R11, R5, UR10 ;  /* 0x0000000a050b7c36 */ /* 0x004fc80008000000 */
[----:B------:R-:W-:Y:S01]  /*17180*/  @P6 STG.E.U16 desc[UR20][R12.64+0x12], R93 ;  /* 0x0000125d0c006986 */ /* 0x000fe2000c101514 */
        /* <DEDUP_REMOVED lines=273> */
[----:B------:R-:W-:Y:S02]  /*182a0*/  VIADD R5, R5, UR10 ;  /* 0x0000000a05057c36 */ /* 0x000fe40008000000 */
[----:B------:R-:W-:-:S08]  /*182b0*/  FMUL R150, R150, UR13 ;  /* 0x0000000d96967c20 */ /* 0x000fd00008400000 */
[----:B------:R-:W-:Y:S01]  /*182c0*/  @P6 STG.E.U16 desc[UR20][R12.64+0xf2], R149 ;  /* 0x0000f2950c006986 */ /* 0x000fe2000c101514 */
[----:B------:R-:W-:-:S04]  /*182d0*/  IADD3 R14, P6, R4, UR5, RZ ;  /* 0x00000005040e7c10 */ /* 0x000fc8000ffde0ff */
[----:B------:R-:W-:Y:S02]  /*182e0*/  IADD3.X R15, R5, UR4, RZ, P6, !PT ;  /* 0x00000004050f7c10 */ /* 0x000fe4000b7fe4ff */
        /* <DEDUP_REMOVED lines=10> */
[----:B------:R-:W-:-:S05]  /*18390*/  @P6 IMAD.MOV.U32 R10, RZ, RZ, R4 ;  /* 0x000000ffff0a6224 */ /* 0x000fca00078e0004 */
[----:B------:R1:W-:Y:S01]  /*183a0*/  @P6 STG.E.U16 desc[UR20][R10.64], R24 ;  /* 0x000000180a006986 */ /* 0x0003e2000c101514 */
[----:B------:R-:W-:-:S04]  /*183b0*/  ISETP.GT.AND P6, PT, R3, 0x1, PT ;  /* 0x000000010300780c */ /* 0x000fc80003fc4270 */
[C---:B------:R-:W-:Y:S01]  /*183c0*/  ISETP.GT.AND P6, PT, R0.reuse, 0xc0, P6 ;  /* 0x000000c00000780c */ /* 0x040fe200037c4270 */
[----:B------:R-:W-:Y:S01]  /*183d0*/  FMUL R25, R25, UR13 ;  /* 0x0000000d19197c20 */ /* 0x000fe20008400000 */
[----:B------:R-:W-:Y:S01]  /*183e0*/  ISETP.GT.AND P5, PT, R0, 0xc8, P5 ;  /* 0x000000c80000780c */ /* 0x000fe20002fa4270 */
[----:B------:R-:W-:-:S03]  /*183f0*/  FMUL R26, R26, UR13 ;  /* 0x0000000d1a1a7c20 */ /* 0x000fc60008400000 */
[----:B------:R-:W-:Y:S02]  /*18400*/  F2FP.F16.F32.PACK_AB R25, RZ, R25 ;  /* 0x00000019ff19723e */ /* 0x000fe400000000ff */
[----:B------:R-:W-:-:S05]  /*18410*/  F2FP.F16.F32.PACK_AB R26, RZ, R26 ;  /* 0x0000001aff1a723e */ /* 0x000fca00000000ff */
[----:B-1----:R-:W-:-:S05]  /*18420*/  @P6 IMAD.MOV.U32 R10, RZ, RZ, R4 ;  /* 0x000000ffff0a6224 */ /* 0x002fca00078e0004 */
[----:B------:R-:W-:Y:S01]  /*18430*/  @P6 STG.E.U16 desc[UR20][R10.64+0x2], R25 ;  /* 0x000002190a006986 */ /* 0x000fe2000c101514 */
[----:B------:R-:W-:-:S03]  /*18440*/  ISETP.GT.AND P6, PT, R3, 0x1, PT ;  /* 0x000000010300780c */ /* 0x000fc60003fc4270 */
[----:B------:R-:W-:Y:S01]  /*18450*/  @P5 STG.E.U16 desc[UR20][R6.64], R26 ;  /* 0x0000001a06005986 */ /* 0x000fe2000c101514 */
[----:B------:R-:W-:Y:S01]  /*18460*/  ISETP.GT.AND P5, PT, R0, 0xc8, P6 ;  /* 0x000000c80000780c */ /* 0x000fe200037a4270 */
[----:B------:R-:W-:Y:S01]  /*18470*/  FMUL R27, R27, UR13 ;  /* 0x0000000d1b1b7c20 */ /* 0x000fe20008400000 */
[----:B------:R-:W-:-:S04]  /*18480*/  ISETP.GT.AND P6, PT, R3, 0x8, PT ;  /* 0x000000080300780c */ /* 0x000fc80003fc4270 */
[----:B------:R-:W-:Y:S01]  /*18490*/  F2FP.F16.F32.PACK_AB R27, RZ, R27 ;  /* 0x0000001bff1b723e */ /* 0x000fe200000000ff */
[----:B------:R-:W-:-:S06]  /*184a0*/  FMUL R28, R28, UR13 ;  /* 0x0000000d1c1c7c20 */ /* 0x000fcc0008400000 */
[----:B------:R1:W-:Y:S01]  /*184b0*/  @P5 STG.E.U16 desc[UR20][R6.64+0x2], R27 ;  /* 0x0000021b06005986 */ /* 0x0003e2000c101514 */
[----:B------:R-:W-:Y:S02]  /*184c0*/  ISETP.GT.AND P5, PT, R0, 0xc0, P6 ;  /* 0x000000c00000780c */ /* 0x000fe400037a4270 */
[----:B------:R-:W-:Y:S02]  /*184d0*/  F2FP.F16.F32.PACK_AB R28, RZ, R28 ;  /* 0x0000001cff1c723e */ /* 0x000fe400000000ff */
[----:B------:R-:W-:Y:S01]  /*184e0*/  ISETP.GT.AND P6, PT, R3, 0x9, PT ;  /* 0x000000090300780c */ /* 0x000fe20003fc4270 */
[----:B------:R-:W-:-:S08]  /*184f0*/  FMUL R29, R29, UR13 ;  /* 0x0000000d1d1d7c20 */ /* 0x000fd00008400000 */
        /* <DEDUP_REMOVED lines=11> */
[----:B------:R-:W-:Y:S02]  /*185b0*/  F2FP.F16.F32.PACK_AB R31, RZ, R31 ;  /* 0x0000001fff1f723e */ /* 0x000fe400000000ff */
[----:B------:R-:W-:-:S09]  /*185c0*/  ISETP.GT.AND P6, PT, R3, 0x10, PT ;  /* 0x000000100300780c */ /* 0x000fd20003fc4270 */
[----:B-1----:R-:W-:Y:S02]  /*185d0*/  @P5 IMAD.MOV.U32 R6, RZ, RZ, R14 ;  /* 0x000000ffff065224 */ /* 0x002fe400078e000e */
[----:B------:R-:W-:Y:S02]  /*185e0*/  @P5 IMAD.MOV.U32 R7, RZ, RZ, R15 ;  /* 0x000000ffff075224 */ /* 0x000fe400078e000f */
[----:B------:R-:W-:-:S03]  /*185f0*/  FMUL R32, R32, UR13 ;  /* 0x0000000d20207c20 */ /* 0x000fc60008400000 */
[----:B------:R1:W-:Y:S01]  /*18600*/  @P5 STG.E.U16 desc[UR20][R6.64+0x12], R31 ;  /* 0x0000121f06005986 */ /* 0x0003e2000c101514 */
[----:B------:R-:W-:Y:S02]  /*18610*/  ISETP.GT.AND P5, PT, R0, 0xc0, P6 ;  /* 0x000000c00000780c */ /* 0x000fe400037a4270 */
[----:B------:R-:W-:Y:S02]  /*18620*/  F2FP.F16.F32.PACK_AB R32, RZ, R32 ;  /* 0x00000020ff20723e */ /* 0x000fe400000000ff */
[----:B------:R-:W-:Y:S01]  /*18630*/  ISETP.GT.AND P6, PT, R3, 0x11, PT ;  /* 0x000000110300780c */ /* 0x000fe20003fc4270 */
[----:B------:R-:W-:-:S08]  /*18640*/  FMUL R33, R33, UR13 ;  /* 0x0000000d21217c20 */ /* 0x000fd00008400000 */
[----:B------:R-:W-:Y:S01]  /*18650*/  @P5 STG.E.U16 desc[UR20][R4.64+0x20], R32 ;  /* 0x0000202004005986 */ /* 0x000fe2000c101514 */
[----:B------:R-:W-:Y:S02]  /*18660*/  ISETP.GT.AND P5, PT, R0, 0xc0, P6 ;  /* 0x000000c00000780c */ /* 0x000fe400037a4270 */
[----:B------:R-:W-:-:S11]  /*18670*/  F2FP.F16.F32.PACK_AB R33, RZ, R33 ;  /* 0x00000021ff21723e */ /* 0x000fd600000000ff */
[----:B------:R-:W-:Y:S01]  /*18680*/  @P5 STG.E.U16 desc[UR20][R4.64+0x22], R33 ;  /* 0x0000222104005986 */ /* 0x000fe2000c101514 */
[----:B------:R-:W-:-:S04]  /*18690*/  ISETP.GT.AND P5, PT, R3, 0x10, PT ;  /* 0x000000100300780c */ /* 0x000fc80003fa4270 */
[----:B------:R-:W-:Y:S01]  /*186a0*/  ISETP.GT.AND P5, PT, R0, 0xc8, P5 ;  /* 0x000000c80000780c */ /* 0x000fe20002fa4270 */
[----:B------:R-:W-:-:S05]  /*186b0*/  FMUL R34, R34, UR13 ;  /* 0x0000000d22227c20 */ /* 0x000fca0008400000 */
[----:B------:R-:W-:-:S07]  /*186c0*/  F2FP.F16.F32.PACK_AB R34, RZ, R34 ;  /* 0x00000022ff22723e */ /* 0x000fce00000000ff */
[----:B-1----:R-:W-:Y:S02]  /*186d0*/  @P5 IMAD.MOV.U32 R6, RZ, RZ, R14 ;  /* 0x000000ffff065224 */ /* 0x002fe400078e000e */
[----:B------:R-:W-:-:S05]  /*186e0*/  @P5 IMAD.MOV.U32 R7, RZ, RZ, R15 ;  /* 0x000000ffff075224 */ /* 0x000fca00078e000f */
[----:B------:R1:W-:Y:S01]  /*186f0*/  @P5 STG.E.U16 desc[UR20][R6.64+0x20], R34 ;  /* 0x0000202206005986 */ /* 0x0003e2000c101514 */
[----:B------:R-:W-:Y:S01]  /*18700*/  ISETP.GT.AND P5, PT, R0, 0xc8, P6 ;  /* 0x000000c80000780c */ /* 0x000fe200037a4270 */
[----:B------:R-:W-:Y:S01]  /*18710*/  FMUL R35, R35, UR13 ;  /* 0x0000000d23237c20 */ /* 0x000fe20008400000 */
[----:B------:R-:W-:-:S04]  /*18720*/  ISETP.GT.AND P6, PT, R3, 0x18, PT ;  /* 0x000000180300780c */ /* 0x000fc80003fc4270 */
[----:B------:R-:W-:-:S07]  /*18730*/  F2FP.F16.F32.PACK_AB R35, RZ, R35 ;  /* 0x00000023ff23723e */ /* 0x000fce00000000ff */
        /* <DEDUP_REMOVED lines=39> */
[----:B-1----:R-:W-:Y:S01]  /*189b0*/  @P5 IMAD.MOV.U32 R6, RZ, RZ, R14 ;  /* 0x000000ffff065224 */ /* 0x002fe200078e000e */
[----:B------:R-:W-:-:S05]  /*189c0*/  @P5 MOV R7, R15 ;  /* 0x0000000f00075202 */ /* 0x000fca0000000f00 */
        /* <DEDUP_REMOVED lines=184> */
[----:B------:R-:W-:Y:S01]  /*19550*/  @P5 STG.E.U16 desc[UR20][R6.64+0xc0], R74 ;  /* 0x0000c04a06005986 */ /* 0x000fe2000c101514 */
[----:B------:R-:W-:Y:S01]  /*19560*/  ISETP.GT.AND P5, PT, R0, 0xc8, P6 ;  /* 0x000000c80000780c */ /* 0x000fe200037a4270 */
[----:B------:R-:W-:Y:S01]  /*19570*/  FMUL R75, R75, UR13 ;  /* 0x0000000d4b4b7c20 */ /* 0x000fe20008400000 */
[----:B------:R-:W-:-:S04]  /*19580*/  ISETP.GT.AND P6, PT, R3, 0x68, PT ;  /* 0x000000680300780c */ /* 0x000fc80003fc4270 */
[----:B------:R-:W-:-:S07]  /*19590*/  F2FP.F16.F32.PACK_AB R75, RZ, R75 ;  /* 0x0000004bff4b723e */ /* 0x000fce00000000ff */
[----:B------:R-:W-:Y:S02]  /*195a0*/  @P5 IMAD.MOV.U32 R2, RZ, RZ, R14 ;  /* 0x000000ffff025224 */ /* 0x000fe400078e000e */
[----:B------:R-:W-:-:S05]  /*195b0*/  @P5 IMAD.MOV.U32 R3, RZ, RZ, R15 ;  /* 0x000000ffff035224 */ /* 0x000fca00078e000f */
[----:B------:R1:W-:Y:S01]  /*195c0*/  @P5 STG.E.U16 desc[UR20][R2.64+0xc2], R75 ;  /* 0x0000c24b02005986 */ /* 0x0003e2000c101514 */
[----:B------:R-:W-:Y:S01]  /*195d0*/  ISETP.GT.AND P5, PT, R0, 0xc0, P6 ;  /* 0x000000c00000780c */ /* 0x000fe200037a4270 */
[----:B------:R-:W-:-:S05]  /*195e0*/  FMUL R76, R76, UR13 ;  /* 0x0000000d4c4c7c20 */ /* 0x000fca0008400000 */
[----:B------:R-:W-:-:S07]  /*195f0*/  F2FP.F16.F32.PACK_AB R76, RZ, R76 ;  /* 0x0000004cff4c723e */ /* 0x000fce00000000ff */
[----:B-1----:R-:W-:Y:S02]  /*19600*/  @P5 IMAD.MOV.U32 R2, RZ, RZ, R4 ;  /* 0x000000ffff025224 */ /* 0x002fe400078e0004 */
[----:B------:R-:W-:-:S05]  /*19610*/  @P5 IMAD.MOV.U32 R3, RZ, RZ, R5 ;  /* 0x000000ffff035224 */ /* 0x000fca00078e0005 */
[----:B------:R1:W-:Y:S01]  /*19620*/  @P5 STG.E.U16 desc[UR20][R2.64+0xd0], R76 ;  /* 0x0000d04c02005986 */ /* 0x0003e2000c101514 */
[C---:B------:R-:W-:Y:S02]  /*19630*/  ISETP.GT.AND P5, PT, R0.reuse, 0xc0, P4 ;  /* 0x000000c00000780c */ /* 0x040fe400027a4270 */
[C---:B------:R-:W-:Y:S01]  /*19640*/  ISETP.GT.AND P6, PT, R0.reuse, 0xc8, P6 ;  /* 0x000000c80000780c */ /* 0x040fe200037c4270 */
[----:B------:R-:W-:Y:S01]  /*19650*/  FMUL R77, R77, UR13 ;  /* 0x0000000d4d4d7c20 */ /* 0x000fe20008400000 */
[----:B------:R-:W-:Y:S01]  /*19660*/  ISETP.GT.AND P4, PT, R0, 0xc8, P4 ;  /* 0x000000c80000780c */ /* 0x000fe20002784270 */
[----:B------:R-:W-:-:S03]  /*19670*/  FMUL R78, R78, UR13 ;  /* 0x0000000d4e4e7c20 */ /* 0x000fc60008400000 */
[----:B------:R-:W-:-:S05]  /*19680*/  F2FP.F16.F32.PACK_AB R77, RZ, R77 ;  /* 0x0000004dff4d723e */ /* 0x000fca00000000ff */
[----:B-1----:R-:W-:Y:S02]  /*19690*/  @P5 IMAD.MOV.U32 R2, RZ, RZ, R4 ;  /* 0x000000ffff025224 */ /* 0x002fe400078e0004 */
[----:B------:R-:W-:Y:S01]  /*196a0*/  @P5 IMAD.MOV.U32 R3, RZ, RZ, R5 ;  /* 0x000000ffff035224 */ /* 0x000fe200078e0005 */
[----:B------:R-:W-:Y:S01]  /*196b0*/  F2FP.F16.F32.PACK_AB R78, RZ, R78 ;  /* 0x0000004eff4e723e */ /* 0x000fe200000000ff */
[----:B------:R-:W-:-:S03]  /*196c0*/  FMUL R79, R79, UR13 ;  /* 0x0000000d4f4f7c20 */ /* 0x000fc60008400000 */
[----:B------:R1:W-:Y:S01]  /*196d0*/  @P5 STG.E.U16 desc[UR20][R2.64+0xd2], R77 ;  /* 0x0000d24d02005986 */ /* 0x0003e2000c101514 */
[----:B------:R-:W-:Y:S02]  /*196e0*/  ISETP.GT.AND P5, PT, R0, 0xc0, P2 ;  /* 0x000000c00000780c */ /* 0x000fe400017a4270 */
[----:B------:R-:W-:Y:S01]  /*196f0*/  F2FP.F16.F32.PACK_AB R79, RZ, R79 ;  /* 0x0000004fff4f723e */ /* 0x000fe200000000ff */
[----:B-1----:R-:W-:Y:S02]  /*19700*/  @P6 IMAD.MOV.U32 R2, RZ, RZ, R14 ;  /* 0x000000ffff026224 */ /* 0x002fe400078e000e */
[----:B------:R-:W-:-:S05]  /*19710*/  @P6 IMAD.MOV.U32 R3, RZ, RZ, R15 ;  /* 0x000000ffff036224 */ /* 0x000fca00078e000f */
[----:B------:R1:W-:Y:S01]  /*19720*/  @P6 STG.E.U16 desc[UR20][R2.64+0xd0], R78 ;  /* 0x0000d04e02006986 */ /* 0x0003e2000c101514 */
[----:B------:R-:W-:Y:S01]  /*19730*/  FMUL R80, R80, UR13 ;  /* 0x0000000d50507c20 */ /* 0x000fe20008400000 */
[----:B-1----:R-:W-:Y:S02]  /*19740*/  @P4 IMAD.MOV.U32 R2, RZ, RZ, R14 ;  /* 0x000000ffff024224 */ /* 0x002fe400078e000e */
[----:B------:R-:W-:-:S05]  /*19750*/  @P4 IMAD.MOV.U32 R3, RZ, RZ, R15 ;  /* 0x000000ffff034224 */ /* 0x000fca00078e000f */
[----:B------:R1:W-:Y:S01]  /*19760*/  @P4 STG.E.U16 desc[UR20][R2.64+0xd2], R79 ;  /* 0x0000d24f02004986 */ /* 0x0003e2000c101514 */
[C---:B------:R-:W-:Y:S02]  /*19770*/  ISETP.GT.AND P4, PT, R0.reuse, 0xc0, P3 ;  /* 0x000000c00000780c */ /* 0x040fe40001f84270 */
[C---:B------:R-:W-:Y:S01]  /*19780*/  ISETP.GT.AND P2, PT, R0.reuse, 0xc8, P2 ;  /* 0x000000c80000780c */ /* 0x040fe20001744270 */
[----:B------:R-:W-:Y:S01]  /*19790*/  FMUL R81, R81, UR13 ;  /* 0x0000000d51517c20 */ /* 0x000fe20008400000 */
[----:B------:R-:W-:Y:S02]  /*197a0*/  F2FP.F16.F32.PACK_AB R80, RZ, R80 ;  /* 0x00000050ff50723e */ /* 0x000fe400000000ff */
[----:B------:R-:W-:Y:S01]  /*197b0*/  ISETP.GT.AND P3, PT, R0, 0xc8, P3 ;  /* 0x000000c80000780c */ /* 0x000fe20001f64270 */
[----:B-1----:R-:W-:Y:S02]  /*197c0*/  @P5 IMAD.MOV.U32 R2, RZ, RZ, R4 ;  /* 0x000000ffff025224 */ /* 0x002fe400078e0004 */
[----:B------:R-:W-:Y:S01]  /*197d0*/  @P5 IMAD.MOV.U32 R3, RZ, RZ, R5 ;  /* 0x000000ffff035224 */ /* 0x000fe200078e0005 */
[----:B------:R-:W-:Y:S01]  /*197e0*/  F2FP.F16.F32.PACK_AB R81, RZ, R81 ;  /* 0x00000051ff51723e */ /* 0x000fe200000000ff */
[----:B------:R-:W-:-:S03]  /*197f0*/  FMUL R82, R82, UR13 ;  /* 0x0000000d52527c20 */ /* 0x000fc60008400000 */
[----:B------:R1:W-:Y:S01]  /*19800*/  @P5 STG.E.U16 desc[UR20][R2.64+0xe0], R80 ;  /* 0x0000e05002005986 */ /* 0x0003e2000c101514 */
[C---:B------:R-:W-:Y:S02]  /*19810*/  ISETP.GT.AND P6, PT, R0.reuse, 0xc0, P0 ;  /* 0x000000c00000780c */ /* 0x040fe400007c4270 */
[C---:B------:R-:W-:Y:S02]  /*19820*/  ISETP.GT.AND P5, PT, R0.reuse, 0xc0, P1 ;  /* 0x000000c00000780c */ /* 0x040fe40000fa4270 */
[----:B------:R-:W-:Y:S02]  /*19830*/  ISETP.GT.AND P0, PT, R0, 0xc8, P0 ;  /* 0x000000c80000780c */ /* 0x000fe40000704270 */
[----:B-1----:R-:W-:Y:S01]  /*19840*/  @P4 MOV R2, R4 ;  /* 0x0000000400024202 */ /* 0x002fe20000000f00 */
[----:B------:R-:W-:Y:S01]  /*19850*/  @P4 IMAD.MOV.U32 R3, RZ, RZ, R5 ;  /* 0x000000ffff034224 */ /* 0x000fe200078e0005 */
[----:B------:R-:W-:Y:S01]  /*19860*/  F2FP.F16.F32.PACK_AB R82, RZ, R82 ;  /* 0x00000052ff52723e */ /* 0x000fe200000000ff */
[----:B------:R-:W-:-:S03]  /*19870*/  FMUL R83, R83, UR13 ;  /* 0x0000000d53537c20 */ /* 0x000fc60008400000 */
[----:B------:R1:W-:Y:S01]  /*19880*/  @P4 STG.E.U16 desc[UR20][R2.64+0xe2], R81 ;  /* 0x0000e25102004986 */ /* 0x0003e2000c101514 */
[----:B------:R-:W-:Y:S01]  /*19890*/  FMUL R84, R84, UR13 ;  /* 0x0000000d54547c20 */ /* 0x000fe20008400000 */
[----:B------:R-:W-:Y:S01]  /*198a0*/  ISETP.GT.AND P1, PT, R0, 0xc8, P1 ;  /* 0x000000c80000780c */ /* 0x000fe20000f24270 */
[----:B------:R-:W-:Y:S01]  /*198b0*/  FMUL R85, R85, UR13 ;  /* 0x0000000d55557c20 */ /* 0x000fe20008400000 */
[----:B------:R-:W-:Y:S01]  /*198c0*/  F2FP.F16.F32.PACK_AB R83, RZ, R83 ;  /* 0x00000053ff53723e */ /* 0x000fe200000000ff */
[----:B------:R-:W-:Y:S01]  /*198d0*/  FMUL R86, R86, UR13 ;  /* 0x0000000d56567c20 */ /* 0x000fe20008400000 */
[----:B-1----:R-:W-:Y:S02]  /*198e0*/  @P2 IMAD.MOV.U32 R2, RZ, RZ, R14 ;  /* 0x000000ffff022224 */ /* 0x002fe400078e000e */
[----:B------:R-:W-:-:S05]  /*198f0*/  @P2 IMAD.MOV.U32 R3, RZ, RZ, R15 ;  /* 0x000000ffff032224 */ /* 0x000fca00078e000f */
[----:B------:R1:W-:Y:S01]  /*19900*/  @P2 STG.E.U16 desc[UR20][R2.64+0xe0], R82 ;  /* 0x0000e05202002986 */ /* 0x0003e2000c101514 */
[----:B------:R-:W-:Y:S01]  /*19910*/  F2FP.F16.F32.PACK_AB R84, RZ, R84 ;  /* 0x00000054ff54723e */ /* 0x000fe200000000ff */
[----:B------:R-:W-:Y:S01]  /*19920*/  @P5 IMAD.MOV.U32 R6, RZ, RZ, R4 ;  /* 0x000000ffff065224 */ /* 0x000fe200078e0004 */
[----:B------:R-:W-:Y:S01]  /*19930*/  F2FP.F16.F32.PACK_AB R85, RZ, R85 ;  /* 0x00000055ff55723e */ /* 0x000fe200000000ff */
[----:B------:R-:W-:Y:S01]  /*19940*/  @P5 IMAD.MOV.U32 R7, RZ, RZ, R5 ;  /* 0x000000ffff075224 */ /* 0x000fe200078e0005 */
[----:B------:R-:W-:Y:S01]  /*19950*/  F2FP.F16.F32.PACK_AB R86, RZ, R86 ;  /* 0x00000056ff56723e */ /* 0x000fe200000000ff */
[----:B-1----:R-:W-:Y:S02]  /*19960*/  @P3 IMAD.MOV.U32 R2, RZ, RZ, R14 ;  /* 0x000000ffff023224 */ /* 0x002fe400078e000e */
[----:B------:R-:W-:-:S05]  /*19970*/  @P3 IMAD.MOV.U32 R3, RZ, RZ, R15 ;  /* 0x000000ffff033224 */ /* 0x000fca00078e000f */
[----:B------:R1:W-:Y:S04]  /*19980*/  @P3 STG.E.U16 desc[UR20][R2.64+0xe2], R83 ;  /* 0x0000e25302003986 */ /* 0x0003e8000c101514 */
[----:B------:R2:W-:Y:S04]  /*19990*/  @P6 STG.E.U16 desc[UR20][R4.64+0xf0], R84 ;  /* 0x0000f05404006986 */ /* 0x0005e8000c101514 */
[----:B------:R2:W-:Y:S01]  /*199a0*/  @P5 STG.E.U16 desc[UR20][R6.64+0xf2], R85 ;  /* 0x0000f25506005986 */ /* 0x0005e2000c101514 */
[----:B-1----:R-:W-:Y:S02]  /*199b0*/  @P0 IMAD.MOV.U32 R2, RZ, RZ, R14 ;  /* 0x000000ffff020224 */ /* 0x002fe400078e000e */
[----:B------:R-:W-:-:S02]  /*199c0*/  @P0 IMAD.MOV.U32 R3, RZ, RZ, R15 ;  /* 0x000000ffff030224 */ /* 0x000fc400078e000f */
[----:B------:R-:W-:-:S03]  /*199d0*/  FMUL R87, R87, UR13 ;  /* 0x0000000d57577c20 */ /* 0x000fc60008400000 */
[----:B------:R2:W-:Y:S01]  /*199e0*/  @P0 STG.E.U16 desc[UR20][R2.64+0xf0], R86 ;  /* 0x0000f05602000986 */ /* 0x0005e2000c101514 */
[----:B------:R-:W-:Y:S05]  /*199f0*/  @!P1 EXIT ;  /* 0x000000000000994d */ /* 0x000fea0003800000 */
[----:B------:R-:W-:-:S05]  /*19a00*/  F2FP.F16.F32.PACK_AB R87, RZ, R87 ;  /* 0x00000057ff57723e */ /* 0x000fca00000000ff */
[----:B------:R-:W-:Y:S01]  /*19a10*/  STG.E.U16 desc[UR20][R14.64+0xf2], R87 ;  /* 0x0000f2570e007986 */ /* 0x000fe2000c101514 */
[----:B------:R-:W-:Y:S05]  /*19a20*/  EXIT ;  /* 0x000000000000794d */ /* 0x000fea0003800000 */
.L_x_13:
[----:B------:R-:W-:-:S13]  /*19a30*/  ISETP.NE.AND P0, PT, RZ, UR9, PT ;  /* 0x00000009ff007c0c */ /* 0x000fda000bf05270 */
[----:B------:R-:W-:Y:S05]  /*19a40*/  @P0 EXIT ;  /* 0x000000000000094d */ /* 0x000fea0003800000 */
[----:B------:R-:W-:-:S13]  /*19a50*/  ELECT P0, URZ, PT ;  /* 0x00000000003f782f */ /* 0x000fda0003800000 */
[----:B------:R-:W-:Y:S05]  /*19a60*/  @!P0 BRA `(.L_x_530) ;  /* 0x0000000800988947 */ /* 0x000fea0003800000 */
[----:B------:R-:W-:-:S06]  /*19a70*/  UISETP.GE.AND UP0, UPT, UR52, 0x1, UPT ;  /* 0x000000013400788c */ /* 0x000fcc000bf06270 */
[----:B------:R-:W-:-:S13]  /*19a80*/  PLOP3.LUT P0, PT, PT, PT, UP0, 0x80, 0x0 ;  /* 0x000000000000781c */ /* 0x000fda0003f0f008 */
[----:B------:R-:W-:Y:S05]  /*19a90*/  @!P0 BRA `(.L_x_530) ;  /* 0x00000008008c8947 */ /* 0x000fea0003800000 */
[----:B------:R-:W0:Y:S01]  /*19aa0*/  S2R R12, SR_CgaCtaId ;  /* 0x00000000000c7919 */ /* 0x000e220000008800 */
[----:B------:R-:W1:Y:S01]  /*19ab0*/  LDC.64 R2, c[0x0][0x4f8] ;  /* 0x00013e00ff027b82 */ /* 0x000e620000000a00 */
[----:B------:R-:W-:Y:S01]  /*19ac0*/  ULDC.64 UR4, c[0x0][0x4c0] ;  /* 0x0001300000047ab9 */ /* 0x000fe20000000a00 */
[----:B------:R-:W-:Y:S01]  /*19ad0*/  ULDC UR8, c[0x0][0x4c8] ;  /* 0x0001320000087ab9 */ /* 0x000fe20000000800 */
[----:B------:R-:W-:Y:S01]  /*19ae0*/  LOP3.LUT P0, RZ, R6, 0x1f, RZ, 0xc0, !PT ;  /* 0x0000001f06ff7812 */ /* 0x000fe2000780c0ff */
[----:B------:R-:W-:Y:S01]  /*19af0*/  IMAD.U32 R4, RZ, RZ, UR5 ;  /* 0x00000005ff047e24 */ /* 0x000fe2000f8e00ff */
[C---:B------:R-:W-:Y:S01]  /*19b00*/  ISETP.NE.AND P2, PT, R9.reuse, RZ, PT ;  /* 0x000000ff0900720c */ /* 0x040fe20003f45270 */
[----:B------:R-:W-:Y:S01]  /*19b10*/  IMAD.U32 R11, RZ, RZ, UR8 ;  /* 0x00000008ff0b7e24 */ /* 0x000fe2000f8e00ff */
[----:B------:R-:W-:Y:S01]  /*19b20*/  ISETP.NE.OR P0, PT, R9, RZ, !P0 ;  /* 0x000000ff0900720c */ /* 0x000fe20004705670 */
[----:B------:R-:W2:Y:S01]  /*19b30*/  LDC R0, c[0x0][0x500] ;  /* 0x00014000ff007b82 */ /* 0x000ea20000000800 */
[----:B------:R-:W-:-:S02]  /*19b40*/  IMAD.U32 R13, RZ, RZ, UR15 ;  /* 0x0000000fff0d7e24 */ /* 0x000fc4000f8e00ff */
[----:B------:R-:W-:Y:S02]  /*19b50*/  IMAD.U32 R5, RZ, RZ, UR4 ;  /* 0x00000004ff057e24 */ /* 0x000fe4000f8e00ff */
[----:B------:R-:W-:Y:S02]  /*19b60*/  IMAD.SHL.U32 R13, R13, 0x80, RZ ;  /* 0x000000800d0d7824 */ /* 0x000fe400078e00ff */
[----:B------:R-:W-:Y:S02]  /*19b70*/  IMAD.U32 R6, RZ, RZ, UR25 ;  /* 0x00000019ff067e24 */ /* 0x000fe4000f8e00ff */
[----:B------:R-:W-:Y:S02]  /*19b80*/  IMAD.MOV.U32 R18, RZ, RZ, RZ ;  /* 0x000000ffff127224 */ /* 0x000fe400078e00ff */
[----:B------:R-:W-:Y:S02]  /*19b90*/  VIADD R19, R13, 0x40 ;  /* 0x000000400d137836 */ /* 0x000fe40000000000 */
[----:B-1----:R-:W-:-:S02]  /*19ba0*/  IMAD R9, R4, UR24, R3 ;  /* 0x0000001804097c24 */ /* 0x002fc4000f8e0203 */
[----:B------:R-:W-:Y:S02]  /*19bb0*/  IMAD.U32 R3, RZ, RZ, UR6 ;  /* 0x00000006ff037e24 */ /* 0x000fe4000f8e00ff */
[----:B------:R-:W-:Y:S02]  /*19bc0*/  IMAD R8, R5, UR23, R2 ;  /* 0x0000001705087c24 */ /* 0x000fe4000f8e0202 */
[----:B------:R-:W-:Y:S01]  /*19bd0*/  IMAD.MOV.U32 R4, RZ, RZ, 0x1 ;  /* 0x00000001ff047424 */ /* 0x000fe200078e00ff */
[----:B------:R-:W-:Y:S01]  /*19be0*/  LOP3.LUT R3, R3, 0x2, RZ, 0xfc, !PT ;  /* 0x0000000203037812 */ /* 0x000fe200078efcff */
[----:B--2---:R-:W-:Y:S02]  /*19bf0*/  IMAD R10, R11, UR7, R0 ;  /* 0x000000070b0a7c24 */ /* 0x004fe4000f8e0200 */
[----:B0-----:R-:W-:Y:S02]  /*19c00*/  IMAD.SHL.U32 R0, R12, 0x800, RZ ;  /* 0x000008000c007824 */ /* 0x001fe400078e00ff */
[----:B------:R-:W-:-:S02]  /*19c10*/  IMAD.SHL.U32 R11, R7, 0x100, RZ ;  /* 0x00000100070b7824 */ /* 0x000fc400078e00ff */
[----:B------:R-:W-:Y:S01]  /*19c20*/  IMAD.MOV.U32 R5, RZ, RZ, RZ ;  /* 0x000000ffff057224 */ /* 0x000fe200078e00ff */
[----:B------:R-:W-:Y:S01]  /*19c30*/  LOP3.LUT R0, R0, 0x800, RZ, 0xc0, !PT ;  /* 0x0000080000007812 */ /* 0x000fe200078ec0ff */
[----:B------:R-:W-:Y:S02]  /*19c40*/  IMAD.SHL.U32 R2, R12, 0x20, RZ ;  /* 0x000000200c027824 */ /* 0x000fe400078e00ff */
[C---:B------:R-:W-:Y:S02]  /*19c50*/  VIADD R15, R11.reuse, 0x40 ;  /* 0x000000400b0f7836 */ /* 0x040fe40000000000 */
[C---:B------:R-:W-:Y:S02]  /*19c60*/  VIADD R16, R11.reuse, 0x80 ;  /* 0x000000800b107836 */ /* 0x040fe40000000000 */
[----:B------:R-:W-:-:S07]  /*19c70*/  VIADD R17, R11, 0xc0 ;  /* 0x000000c00b117836 */ /* 0x000fce0000000000 */
.L_x_534:
[----:B------:R-:W0:Y:S01]  /*19c80*/  S2R R12, SR_CgaCtaId ;  /* 0x00000000000c7919 */ /* 0x000e220000008800 */
[----:B------:R-:W-:-:S04]  /*19c90*/  MOV R7, 0x400 ;  /* 0x0000040000077802 */ /* 0x000fc80000000f00 */
[----:B0-----:R-:W-:Y:S02]  /*19ca0*/  LEA R14, R12, R7, 0x18 ;  /* 0x000000070c0e7211 */ /* 0x001fe400078ec0ff */
[----:B------:R-:W-:-:S03]  /*19cb0*/  SHF.L.U32 R7, R4, 0x1f, RZ ;  /* 0x0000001f04077819 */ /* 0x000fc600000006ff */
[----:B------:R-:W-:-:S07]  /*19cc0*/  IMAD R12, R5, 0x8, R14 ;  /* 0x00000008050c7824 */ /* 0x000fce00078e020e */
.L_x_531:
[----:B0-----:R0:W1:Y:S02]  /*19cd0*/  SYNCS.PHASECHK.TRANS64.TRYWAIT P1, [R12+URZ+0x30020], R7 ;  /* 0x030020070c0075a7 */ /* 0x001064000802017f */
[----:B-1----:R-:W-:Y:S05]  /*19ce0*/  @!P1 NANOSLEEP.SYNCS 0x989680 ;  /* 0x009896800000995d */ /* 0x002fea0003900000 */
[----:B------:R-:W1:Y:S02]  /*19cf0*/  @!P1 SYNCS.PHASECHK.TRANS64 P1, [R12+URZ+0x30020], R7 ;  /* 0x030020070c0095a7 */ /* 0x000e64000802007f */
[----:B-1----:R-:W-:Y:S05]  /*19d00*/  @!P1 BRA `(.L_x_531) ;  /* 0xfffffffc00f09947 */ /* 0x002fea000383ffff */
[----:B0-----:R-:W0:Y:S02]  /*19d10*/  @!P2 LDC R7, c[0x0][0x580] ;  /* 0x00016000ff07ab82 */ /* 0x001e240000000800 */
[----:B0-----:R0:W-:Y:S02]  /*19d20*/  @!P2 SYNCS.ARRIVE.TRANS64 RZ, [R12+URZ+0x30000], R7 ;  /* 0x030000070cffa9a7 */ /* 0x0011e4000800003f */
[----:B0-----:R-:W-:-:S04]  /*19d30*/  PRMT R7, R3, 0x9910, RZ ;  /* 0x0000991003077816 */ /* 0x001fc800000000ff */
[----:B------:R-:W-:-:S13]  /*19d40*/  ISETP.NE.AND P1, PT, R7, 0x2, PT ;  /* 0x000000020700780c */ /* 0x000fda0003f25270 */
[----:B------:R-:W-:Y:S05]  /*19d50*/  @P1 BRA `(.L_x_532) ;  /* 0x0000000000041947 */ /* 0x000fea0003800000 */
[----:B------:R-:W-:Y:S01]  /*19d60*/  BPT.TRAP 0x1 ;  /* 0x000000040000795c */ /* 0x000fe20000300000 */
.L_x_532:
[----:B------:R-:W-:Y:S05]  /*19d70*/  @P0 BRA `(.L_x_533) ;  /* 0x0000000000040947 */ /* 0x000fea0003800000 */
[----:B------:R-:W-:Y:S01]  /*19d80*/  BPT.TRAP 0x1 ;  /* 0x000000040000795c */ /* 0x000fe20000300000 */
.L_x_533:
[----:B------:R-:W-:Y:S01]  /*19d90*/  R2UR UR31, R18 ;  /* 0x00000000121f72ca */ /* 0x000fe200000e0000 */
[----:B------:R-:W-:Y:S01]  /*19da0*/  ULDC UR11, c[0x0][0x490] ;  /* 0x00012400000b7ab9 */ /* 0x000fe20000000800 */
[----:B------:R-:W-:Y:S01]  /*19db0*/  R2UR UR8, R2 ;  /* 0x00000000020872ca */ /* 0x000fe200000e0000 */
[----:B------:R-:W-:Y:S01]  /*19dc0*/  UISETP.NE.AND UP0, UPT, UR11, 0x1, UPT ;  /* 0x000000010b00788c */ /* 0x000fe2000bf05270 */
[----:B------:R-:W-:Y:S01]  /*19dd0*/  IMAD R7, R5, 0x2000, R0 ;  /* 0x0000200005077824 */ /* 0x000fe200078e0200 */
[----:B------:R-:W-:Y:S01]  /*19de0*/  ULDC UR10, c[0x0][0x49c] ;  /* 0x00012700000a7ab9 */ /* 0x000fe20000000800 */
[----:B------:R-:W-:Y:S01]  /*19df0*/  ULDC UR41, c[0x0][0x4a8] ;  /* 0x00012a0000297ab9 */ /* 0x000fe20000000800 */
[----:B------:R-:W-:Y:S01]  /*19e00*/  UISETP.NE.AND UP1, UPT, UR10, 0x1, UPT ;  /* 0x000000010a00788c */ /* 0x000fe2000bf25270 */
[----:B------:R-:W-:Y:S01]  /*19e10*/  IMAD R7, R7, 0x2, R14 ;  /* 0x0000000207077824 */ /* 0x000fe200078e020e */
[----:B------:R-:W-:Y:S01]  /*19e20*/  R2UR UR29, R12 ;  /* 0x000000000c1d72ca */ /* 0x000fe200000e0000 */
[----:B------:R-:W-:Y:S01]  /*19e30*/  IMAD.MOV.U32 R12, RZ, RZ, 0x3 ;  /* 0x00000003ff0c7424 */ /* 0x000fe200078e00ff */
[C---:B------:R-:W-:Y:S01]  /*19e40*/  R2UR UR28, R5.reuse ;  /* 0x00000000051c72ca */ /* 0x040fe200000e0000 */
[----:B------:R-:W-:Y:S01]  /*19e50*/  ULDC.64 UR32, c[0x0][0x198] ;  /* 0x0000660000207ab9 */ /* 0x000fe20000000a00 */
[----:B------:R-:W-:Y:S01]  /*19e60*/  USHF.L.U32 UR31, UR31, 0x6, URZ ;  /* 0x000000061f1f7899 */ /* 0x000fe2000800063f */
[C---:B------:R-:W-:Y:S01]  /*19e70*/  ISETP.GT.AND P3, PT, R6.reuse, 0x1, PT ;  /* 0x000000010600780c */ /* 0x040fe20003f64270 */
[----:B------:R-:W-:Y:S01]  /*19e80*/  @UP0 ULDC UR4, c[0x0][0x494] ;  /* 0x0001250000040ab9 */ /* 0x000fe20000000800 */
[----:B------:R-:W-:Y:S01]  /*19e90*/  @UP0 ULDC UR12, c[0x0][0x494] ;  /* 0x00012500000c0ab9 */ /* 0x000fe20000000800 */
[----:B------:R-:W-:Y:S01]  /*19ea0*/  ULOP3.LUT UR8, UR31, 0x20, UR8, 0xf8, !UPT ;  /* 0x000000201f087892 */ /* 0x000fe2000f8ef808 */
[----:B------:R-:W-:Y:S01]  /*19eb0*/  VIADD R5, R5, 0x1 ;  /* 0x0000000105057836 */ /* 0x000fe20000000000 */
[----:B------:R-:W-:Y:S01]  /*19ec0*/  @UP0 ULDC UR9, c[0x0][0x498] ;  /* 0x0001260000090ab9 */ /* 0x000fe20000000800 */
[----:B------:R-:W-:Y:S01]  /*19ed0*/  @UP0 ULDC UR14, c[0x0][0x498] ;  /* 0x00012600000e0ab9 */ /* 0x000fe20000000800 */
[----:B------:R-:W-:Y:S01]  /*19ee0*/  UIMAD.WIDE.U32 UR4, UR8, UR4, URZ ;  /* 0x00000004080472a5 */ /* 0x000fe2000f8e003f */
[----:B------:R-:W-:Y:S01]  /*19ef0*/  VIADD R6, R6, 0xffffffff ;  /* 0xffffffff06067836 */ /* 0x000fe20000000000 */
[----:B------:R-:W-:Y:S01]  /*19f00*/  UIMAD.WIDE.U32 UR12, UR8, UR12, URZ ;  /* 0x0000000c080c72a5 */ /* 0x000fe2000f8e003f */
[C---:B------:R-:W-:Y:S01]  /*19f10*/  ISETP.NE.AND P1, PT, R5.reuse, 0x4, PT ;  /* 0x000000040500780c */ /* 0x040fe20003f25270 */
[----:B------:R-:W-:Y:S01]  /*19f20*/  UMOV UR18, UR8 ;  /* 0x0000000800127c82 */ /* 0x000fe20008000000 */
[----:B------:R-:W-:Y:S01]  /*19f30*/  @UP0 USHF.R.U32.HI UR18, URZ, UR9, UR5 ;  /* 0x000000093f120299 */ /* 0x000fe20008011605 */
[----:B------:R-:W-:Y:S01]  /*19f40*/  VIADD R18, R18, 0x1 ;  /* 0x0000000112127836 */ /* 0x000fe20000000000 */
[----:B------:R-:W-:Y:S01]  /*19f50*/  UMOV UR34, UR8 ;  /* 0x0000000800227c82 */ /* 0x000fe20008000000 */
[----:B------:R-:W-:Y:S01]  /*19f60*/  @UP1 ULDC.64 UR16, c[0x0][0x4a0] ;  /* 0x0001280000101ab9 */ /* 0x000fe20000000a00 */
[----:B------:R-:W-:Y:S01]  /*19f70*/  @UP0 USHF.R.U32.HI UR34, URZ, UR14, UR13 ;  /* 0x0000000e3f220299 */ /* 0x000fe2000801160d */
[----:B------:R-:W-:Y:S01]  /*19f80*/  SEL R5, R5, RZ, P1 ;  /* 0x000000ff05057207 */ /* 0x000fe20000800000 */
[----:B------:R-:W-:Y:S01]  /*19f90*/  UIMAD.WIDE.U32 UR4, UR18, UR16, URZ ;  /* 0x00000010120472a5 */ /* 0x000fe2000f8e003f */
[----:B------:R-:W-:Y:S01]  /*19fa0*/  @UP1 ULDC.64 UR20, c[0x0][0x4a0] ;  /* 0x0001280000141ab9 */ /* 0x000fe20000000a00 */
[----:B------:R-:W-:Y:S01]  /*19fb0*/  UMOV UR9, UR18 ;  /* 0x0000001200097c82 */ /* 0x000fe20008000000 */
[----:B------:R-:W-:-:S02]  /*19fc0*/  UIMAD.WIDE.U32 UR12, UR34, UR20, URZ ;  /* 0x00000014220c72a5 */ /* 0x000fc4000f8e003f */
[----:B------:R-:W-:Y:S02]  /*19fd0*/  @UP1 USHF.R.U32.HI UR9, URZ, UR17, UR5 ;  /* 0x000000113f091299 */ /* 0x000fe40008011605 */
[----:B------:R-:W-:Y:S01]  /*19fe0*/  R2UR UR5, R14 ;  /* 0x000000000e0572ca */ /* 0x000fe200000e0000 */
[----:B------:R-:W-:Y:S01]  /*19ff0*/  UISETP.NE.AND UP0, UPT, UR41, 0x1, UPT ;  /* 0x000000012900788c */ /* 0x000fe2000bf05270 */
[----:B------:R-:W-:Y:S01]  /*1a000*/  UMOV UR17, UR34 ;  /* 0x0000002200117c82 */ /* 0x000fe20008000000 */
[----:B------:R-:W-:Y:S01]  /*1a010*/  @UP1 USHF.R.U32.HI UR17, URZ, UR21, UR13 ;  /* 0x000000153f111299 */ /* 0x000fe2000801160d */
[----:B------:R-:W-:Y:S01]  /*1a020*/  R2UR UR21, R7 ;  /* 0x00000000071572ca */ /* 0x000fe200000e0000 */
[----:B------:R-:W-:Y:S01]  /*1a030*/  IMAD.U32 R7, R9, 0x20, R8 ;  /* 0x0000002009077824 */ /* 0x000fe200078e0008 */
[----:B------:R-:W-:Y:S02]  /*1a040*/  UIADD3 UR19, -UR18, URZ, URZ ;  /* 0x0000003f12137290 */ /* 0x000fe4000fffe13f */
[----:B------:R-:W-:Y:S01]  /*1a050*/  UIADD3 UR14, -UR34, URZ, URZ ;  /* 0x0000003f220e7290 */ /* 0x000fe2000fffe13f */
[----:B------:R-:W-:Y:S01]  /*1a060*/  IMAD.U32 R7, R10, 0x400, R7 ;  /* 0x000004000a077824 */ /* 0x000fe200078e0007 */
[----:B------:R-:W-:-:S02]  /*1a070*/  UIMAD UR19, UR11, UR19, UR8 ;  /* 0x000000130b1372a4 */ /* 0x000fc4000f8e0208 */
[----:B------:R-:W-:Y:S01]  /*1a080*/  UIMAD UR11, UR11, UR14, UR8 ;  /* 0x0000000e0b0b72a4 */ /* 0x000fe2000f8e0208 */
[----:B------:R-:W-:Y:S01]  /*1a090*/  ULDC UR12, c[0x0][0x4cc] ;  /* 0x00013300000c7ab9 */ /* 0x000fe20000000800 */
[----:B------:R-:W-:Y:S01]  /*1a0a0*/  ULDC UR13, c[0x0][0x4ec] ;  /* 0x00013b00000d7ab9 */ /* 0x000fe20000000800 */
[----:B------:R-:W-:Y:S01]  /*1a0b0*/  @UP0 ULDC UR20, c[0x0][0x4ac] ;  /* 0x00012b0000140ab9 */ /* 0x000fe20000000800 */
[----:B------:R-:W-:Y:S01]  /*1a0c0*/  R2UR UR50, R7 ;  /* 0x00000000073272ca */ /* 0x000fe200000e0000 */
[----:B------:R-:W-:Y:S01]  /*1a0d0*/  @UP0 ULDC UR22, c[0x0][0x4ac] ;  /* 0x00012b0000160ab9 */ /* 0x000fe20000000800 */
[----:B------:R-:W-:Y:S01]  /*1a0e0*/  UIADD3 UR16, UR21, 0x20000, URZ ;  /* 0x0002000015107890 */ /* 0x000fe2000fffe03f */
[----:B------:R-:W-:Y:S01]  /*1a0f0*/  PRMT R7, R12, 0x7610, R7 ;  /* 0x000076100c077816 */ /* 0x000fe20000000007 */
[----:B------:R-:W-:Y:S02]  /*1a100*/  UIADD3 UR8, UR21, 0x22000, URZ ;  /* 0x0002200015087890 */ /* 0x000fe4000fffe03f */
[----:B------:R-:W-:Y:S01]  /*1a110*/  UIMAD UR19, UR19, UR12, UR13 ;  /* 0x0000000c131372a4 */ /* 0x000fe2000f8e020d */
[----:B------:R-:W-:Y:S01]  /*1a120*/  R2UR UR51, R7 ;  /* 0x00000000073372ca */ /* 0x000fe200000e0000 */
[----:B------:R-:W-:Y:S01]  /*1a130*/  UIMAD UR11, UR11, UR12, UR13 ;  /* 0x0000000c0b0b72a4 */ /* 0x000fe2000f8e020d */
[----:B------:R-:W-:Y:S01]  /*1a140*/  SEL R7, RZ, 0x1, P1 ;  /* 0x00000001ff077807 */ /* 0x000fe20000800000 */
[----:B------:R-:W-:-:S02]  /*1a150*/  UIMAD.WIDE.U32 UR20, UR9, UR20, URZ ;  /* 0x00000014091472a5 */ /* 0x000fc4000f8e003f */
[----:B------:R-:W-:Y:S01]  /*1a160*/  UIADD3 UR30, -UR9, URZ, URZ ;  /* 0x0000003f091e7290 */ /* 0x000fe2000fffe13f */
[----:B------:R-:W-:Y:S01]  /*1a170*/  LOP3.LUT R4, R4, R7, RZ, 0x3c, !PT ;  /* 0x0000000704047212 */ /* 0x000fe200078e3cff */
[----:B------:R-:W-:Y:S01]  /*1a180*/  UIMAD.WIDE.U32 UR12, UR17, UR22, URZ ;  /* 0x00000016110c72a5 */ /* 0x000fe2000f8e003f */
[----:B------:R-:W-:Y:S01]  /*1a190*/  @UP0 ULDC UR42, c[0x0][0x4b0] ;  /* 0x00012c00002a0ab9 */ /* 0x000fe20000000800 */
[----:B------:R-:W-:Y:S01]  /*1a1a0*/  UIADD3 UR53, -UR17, URZ, URZ ;  /* 0x0000003f11357290 */ /* 0x000fe2000fffe13f */
[----:B------:R-:W-:Y:S01]  /*1a1b0*/  @UP0 ULDC UR38, c[0x0][0x4b0] ;  /* 0x00012c0000260ab9 */ /* 0x000fe20000000800 */
[----:B------:R-:W-:Y:S01]  /*1a1c0*/  UMOV UR22, UR9 ;  /* 0x0000000900167c82 */ /* 0x000fe20008000000 */
[----:B------:R-:W-:Y:S01]  /*1a1d0*/  UMOV UR14, UR17 ;  /* 0x00000011000e7c82 */ /* 0x000fe20008000000 */
[----:B------:R-:W-:Y:S01]  /*1a1e0*/  @UP0 USHF.R.U32.HI UR22, URZ, UR42, UR21 ;  /* 0x0000002a3f160299 */ /* 0x000fe20008011615 */
[----:B------:R-:W-:Y:S01]  /*1a1f0*/  R2UR UR42, R17 ;  /* 0x00000000112a72ca */ /* 0x000fe200000e0000 */
[----:B------:R-:W-:Y:S01]  /*1a200*/  UIMAD UR18, UR10, UR30, UR18 ;  /* 0x0000001e0a1272a4 */ /* 0x000fe2000f8e0212 */
[----:B------:R-:W-:Y:S01]  /*1a210*/  R2UR UR30, R11 ;  /* 0x000000000b1e72ca */ /* 0x000fe200000e0000 */
[----:B------:R-:W-:Y:S01]  /*1a220*/  @UP0 USHF.R.U32.HI UR14, URZ, UR38, UR13 ;  /* 0x000000263f0e0299 */ /* 0x000fe2000801160d */
[----:B------:R-:W-:Y:S01]  /*1a230*/  R2UR UR38, R16 ;  /* 0x00000000102672ca */ /* 0x000fe200000e0000 */
[----:B------:R-:W-:Y:S01]  /*1a240*/  UIMAD UR10, UR10, UR53, UR34 ;  /* 0x000000350a0a72a4 */ /* 0x000fe2000f8e0222 */
[----:B------:R-:W-:Y:S01]  /*1a250*/  R2UR UR34, R15 ;  /* 0x000000000f2272ca */ /* 0x000fe200000e0000 */
[----:B------:R-:W-:-:S02]  /*1a260*/  UIADD3 UR4, UP1, UR32, 0xf0, URZ ;  /* 0x000000f020047890 */ /* 0x000fc4000ff3e03f */
[----:B------:R-:W-:Y:S01]  /*1a270*/  UIADD3 UR21, -UR22, URZ, URZ ;  /* 0x0000003f16157290 */ /* 0x000fe2000fffe13f */
[----:B------:R-:W-:Y:S01]  /*1a280*/  ULDC.64 UR46, c[0x0][0x4d0] ;  /* 0x00013400002e7ab9 */ /* 0x000fe20000000a00 */
[----:B------:R-:W-:Y:S01]  /*1a290*/  ULDC.64 UR44, c[0x0][0x4f0] ;  /* 0x00013c00002c7ab9 */ /* 0x000fe20000000a00 */
[----:B------:R-:W-:Y:S02]  /*1a2a0*/  ULEA UR28, UR28, UR5, 0xf ;  /* 0x000000051c1c7291 */ /* 0x000fe4000f8e783f */
[----:B------:R-:W-:Y:S02]  /*1a2b0*/  UIADD3 UR13, -UR14, URZ, URZ ;  /* 0x0000003f0e0d7290 */ /* 0x000fe4000fffe13f */
[----:B------:R-:W-:Y:S01]  /*1a2c0*/  UIMAD UR20, UR18, UR46, UR44 ;  /* 0x0000002e121472a4 */ /* 0x000fe2000f8e022c */
[----:B------:R-:W-:Y:S01]  /*1a2d0*/  R2UR UR18, R13 ;  /* 0x000000000d1272ca */ /* 0x000fe200000e0000 */
[----:B------:R-:W-:Y:S02]  /*1a2e0*/  UIADD3 UR48, UP2, UR32, 0x1f0, URZ ;  /* 0x000001f020307890 */ /* 0x000fe4000ff5e03f */
[----:B------:R-:W-:-:S02]  /*1a2f0*/  UIADD3 UR29, UR29, 0x30000, URZ ;  /* 0x000300001d1d7890 */ /* 0x000fc4000fffe03f */
[----:B------:R-:W-:Y:S02]  /*1a300*/  UIADD3.X UR5, URZ, UR33, URZ, UP1, !UPT ;  /* 0x000000213f057290 */ /* 0x000fe40008ffe43f */
[----:B------:R-:W-:Y:S01]  /*1a310*/  UIMAD UR12, UR10, UR46, UR44 ;  /* 0x0000002e0a0c72a4 */ /* 0x000fe2000f8e022c */
[----:B------:R-:W-:Y:S01]  /*1a320*/  R2UR UR10, R19 ;  /* 0x00000000130a72ca */ /* 0x000fe200000e0000 */
[----:B------:R-:W-:Y:S02]  /*1a330*/  UIMAD UR21, UR41, UR21, UR9 ;  /* 0x00000015291572a4 */ /* 0x000fe4000f8e0209 */
[----:B------:R-:W-:Y:S02]  /*1a340*/  UIADD3 UR32, UR28, 0x2000, URZ ;  /* 0x000020001c207890 */ /* 0x000fe4000fffe03f */
[----:B------:R-:W-:Y:S02]  /*1a350*/  UIMAD UR13, UR41, UR13, UR17 ;  /* 0x0000000d290d72a4 */ /* 0x000fe4000f8e0211 */
[----:B------:R-:W-:-:S02]  /*1a360*/  UIADD3 UR36, UR28, 0x4000, URZ ;  /* 0x000040001c247890 */ /* 0x000fc4000fffe03f */
[----:B------:R-:W-:Y:S02]  /*1a370*/  UIADD3 UR40, UR28, 0x6000, URZ ;  /* 0x000060001c287890 */ /* 0x000fe4000fffe03f */
[----:B------:R-:W-:Y:S02]  /*1a380*/  UIADD3.X UR49, URZ, UR33, URZ, UP2, !UPT ;  /* 0x000000213f317290 */ /* 0x000fe400097fe43f */
[----:B------:R-:W-:Y:S02]  /*1a390*/  UIMAD UR21, UR21, UR47, UR45 ;  /* 0x0000002f151572a4 */ /* 0x000fe4000f8e022d */
[----:B------:R-:W-:Y:S02]  /*1a3a0*/  UPRMT UR50, UR50, 0x5410, UR51 ;  /* 0x0000541032327896 */ /* 0x000fe40008000033 */
[----:B------:R-:W-:Y:S01]  /*1a3b0*/  UIMAD UR13, UR13, UR47, UR45 ;  /* 0x0000002f0d0d72a4 */ /* 0x000fe2000f8e022d */
[----:B------:R-:W-:Y:S01]  /*1a3c0*/  UMOV UR26, 0x0 ;  /* 0x00000000001a7882 */ /* 0x000fe20000000000 */
[----:B------:R-:W-:Y:S01]  /*1a3d0*/  UMOV UR27, 0x10000000 ;  /* 0x10000000001b7882 */ /* 0x000fe20000000000 */
[----:B------:R-:W-:Y:S01]  /*1a3e0*/  UMOV UR33, UR29 ;  /* 0x0000001d00217c82 */ /* 0x000fe20008000000 */
[----:B------:R-:W-:Y:S01]  /*1a3f0*/  UMOV UR35, UR31 ;  /* 0x0000001f00237c82 */ /* 0x000fe20008000000 */
[----:B------:R-:W-:Y:S01]  /*1a400*/  UMOV UR37, UR29 ;  /* 0x0000001d00257c82 */ /* 0x000fe20008000000 */
[----:B------:R-:W-:Y:S01]  /*1a410*/  UMOV UR39, UR31 ;  /* 0x0000001f00277c82 */ /* 0x000fe20008000000 */
[----:B------:R0:W-:Y:S01]  /*1a420*/  UTMALDG.2D [UR28], [UR4], desc[UR26] ;  /* 0x00001a1c040075b4 */ /* 0x0001e20008009000 */
[----:B------:R-:W-:Y:S01]  /*1a430*/  UMOV UR43, UR31 ;  /* 0x0000001f002b7c82 */ /* 0x000fe20008000000 */
[----:B------:R-:W-:Y:S01]  /*1a440*/  UMOV UR41, UR29 ;  /* 0x0000001d00297c82 */ /* 0x000fe20008000000 */
[----:B------:R-:W-:Y:S01]  /*1a450*/  UMOV UR17, UR29 ;  /* 0x0000001d00117c82 */ /* 0x000fe20008000000 */
[----:B------:R-:W-:Y:S01]  /*1a460*/  UMOV UR9, UR29 ;  /* 0x0000001d00097c82 */ /* 0x000fe20008000000 */
[----:B------:R0:W-:Y:S01]  /*1a470*/  UTMALDG.2D [UR32], [UR4], desc[UR26] ;  /* 0x00001a20040075b4 */ /* 0x0001e20008009000 */
[----:B------:R0:W-:Y:S01]  /*1a480*/  UTMALDG.2D [UR36], [UR4], desc[UR26] ;  /* 0x00001a24040075b4 */ /* 0x0001e20008009000 */
[----:B------:R0:W-:Y:S01]  /*1a490*/  UTMALDG.2D [UR40], [UR4], desc[UR26] ;  /* 0x00001a28040075b4 */ /* 0x0001e20008009000 */
[----:B------:R0:W-:Y:S01]  /*1a4a0*/  UTMALDG.5D.IM2COL.MULTICAST [UR16], [UR48], UR50 ;  /* 0x00000010300073b4 */ /* 0x0001e20008060832 */
[----:B------:R0:W-:Y:S02]  /*1a4b0*/  UTMALDG.5D.IM2COL.MULTICAST [UR8], [UR48], UR50 ;  /* 0x00000008300073b4 */ /* 0x0001e40008060832 */
[----:B0-----:R-:W-:Y:S05]  /*1a4c0*/  @P3 BRA `(.L_x_534) ;  /* 0xfffffff400ec3947 */ /* 0x001fea000383ffff */
.L_x_530:
[----:B------:R-:W-:Y:S05]  /*1a4d0*/  WARPSYNC.ALL ;  /* 0x0000000000007948 */ /* 0x000fea0003800000 */
[----:B------:R-:W-:-:S13]  /*1a4e0*/  ELECT P0, URZ, PT ;  /* 0x00000000003f782f */ /* 0x000fda0003800000 */
[----:B------:R-:W-:Y:S05]  /*1a4f0*/  @!P0 EXIT ;  /* 0x000000000000894d */ /* 0x000fea0003800000 */
[----:B------:R-:W-:-:S04]  /*1a500*/  ULOP3.LUT UR6, UR6, 0x2, URZ, 0xfc, !UPT ;  /* 0x0000000206067892 */ /* 0x000fc8000f8efc3f */
[----:B------:R-:W-:-:S06]  /*1a510*/  UISETP.NE.AND UP0, UPT, UR6, 0x3, UPT ;  /* 0x000000030600788c */ /* 0x000fcc000bf05270 */
[----:B------:R-:W-:-:S13]  /*1a520*/  PLOP3.LUT P0, PT, PT, PT, UP0, 0x80, 0x0 ;  /* 0x000000000000781c */ /* 0x000fda0003f0f008 */
[----:B------:R-:W-:Y:S05]  /*1a530*/  @!P0 BRA `(.L_x_535) ;  /* 0x0000000000048947 */ /* 0x000fea0003800000 */
[----:B------:R-:W-:Y:S01]  /*1a540*/  BPT.TRAP 0x1 ;  /* 0x000000040000795c */ /* 0x000fe20000300000 */
.L_x_535:
[----:B------:R-:W0:Y:S01]  /*1a550*/  S2UR UR6, SR_CgaCtaId ;  /* 0x00000000000679c3 */ /* 0x000e220000008800 */
[----:B------:R-:W-:Y:S01]  /*1a560*/  ULOP3.LUT UP0, URZ, UR25, 0x4, URZ, 0xc0, !UPT ;  /* 0x00000004193f7892 */ /* 0x000fe2000f80c03f */
[----:B------:R-:W-:Y:S01]  /*1a570*/  UMOV UR5, 0x400 ;  /* 0x0000040000057882 */ /* 0x000fe20000000000 */
[----:B------:R-:W-:Y:S02]  /*1a580*/  USHF.L.U32 UR4, UR25, 0x3, URZ ;  /* 0x0000000319047899 */ /* 0x000fe4000800063f */
[----:B------:R-:W-:Y:S02]  /*1a590*/  USEL UR7, URZ, 0x1, UP0 ;  /* 0x000000013f077887 */ /* 0x000fe40008000000 */
[----:B------:R-:W-:-:S04]  /*1a5a0*/  ULOP3.LUT UR25, UR25, 0x3, URZ, 0xc0, !UPT ;  /* 0x0000000319197892 */ /* 0x000fc8000f8ec03f */
[----:B------:R-:W-:-:S05]  /*1a5b0*/  IMAD.U32 R0, RZ, RZ, UR7 ;  /* 0x00000007ff007e24 */ /* 0x000fca000f8e00ff */
[----:B------:R-:W-:Y:S01]  /*1a5c0*/  SHF.L.U32 R0, R0, 0x1f, RZ ;  /* 0x0000001f00007819 */ /* 0x000fe200000006ff */
[----:B0-----:R-:W-:Y:S02]  /*1a5d0*/  ULEA UR6, UR6, UR5, 0x18 ;  /* 0x0000000506067291 */ /* 0x001fe4000f8ec03f */
[----:B------:R-:W-:Y:S02]  /*1a5e0*/  ULOP3.LUT UR5, UR4, 0x18, URZ, 0xc0, !UPT ;  /* 0x0000001804057892 */ /* 0x000fe4000f8ec03f */
[----:B------:R-:W-:-:S04]  /*1a5f0*/  UIADD3 UR4, UR6, 0x30020, URZ ;  /* 0x0003002006047890 */ /* 0x000fc8000fffe03f */
[----:B------:R-:W-:-:S12]  /*1a600*/  UIADD3 UR5, UR4, UR5, URZ ;  /* 0x0000000504057290 */ /* 0x000fd8000fffe03f */
.L_x_536:
[----:B0-----:R-:W-:-:S04]  /*1a610*/  IMAD.U32 R3, RZ, RZ, UR5 ;  /* 0x00000005ff037e24 */ /* 0x001fc8000f8e00ff */
[----:B------:R0:W1:Y:S03]  /*1a620*/  SYNCS.PHASECHK.TRANS64.TRYWAIT P0, [R3+URZ], R0 ;  /* 0x00000000030075a7 */ /* 0x000066000800017f */
[----:B-1----:R-:W-:Y:S05]  /*1a630*/  @!P0 NANOSLEEP.SYNCS 0x989680 ;  /* 0x009896800000895d */ /* 0x002fea0003900000 */
[----:B------:R-:W1:Y:S02]  /*1a640*/  @!P0 SYNCS.PHASECHK.TRANS64 P0, [R3+URZ], R0 ;  /* 0x00000000030085a7 */ /* 0x000e64000800007f */
[----:B-1----:R-:W-:Y:S05]  /*1a650*/  @!P0 BRA `(.L_x_536) ;  /* 0xfffffffc00ec8947 */ /* 0x002fea000383ffff */
[----:B------:R-:W-:-:S04]  /*1a660*/  UIADD3 UR25, UR25, 0x1, URZ ;  /* 0x0000000119197890 */ /* 0x000fc8000fffe03f */
[----:B------:R-:W-:Y:S02]  /*1a670*/  UISETP.EQ.XOR UP0, UPT, UR25, 0x4, !UP0 ;  /* 0x000000041900788c */ /* 0x000fe4000c702a70 */
[----:B------:R-:W-:Y:S02]  /*1a680*/  UISETP.NE.AND UP1, UPT, UR25, 0x4, UPT ;  /* 0x000000041900788c */ /* 0x000fe4000bf25270 */
[----:B------:R-:W-:Y:S02]  /*1a690*/  USEL UR5, URZ, 0x1, !UP0 ;  /* 0x000000013f057887 */ /* 0x000fe4000c000000 */
[----:B------:R-:W-:-:S04]  /*1a6a0*/  USEL UR25, UR25, URZ, UP1 ;  /* 0x0000003f19197287 */ /* 0x000fc80008800000 */
[----:B0-----:R-:W-:Y:S01]  /*1a6b0*/  IMAD.U32 R0, RZ, RZ, UR5 ;  /* 0x00000005ff007e24 */ /* 0x001fe2000f8e00ff */
[----:B------:R-:W-:-:S04]  /*1a6c0*/  ULEA UR6, UR25, UR4, 0x3 ;  /* 0x0000000419067291 */ /* 0x000fc8000f8e183f */
[----:B------:R-:W-:-:S08]  /*1a6d0*/  SHF.L.U32 R0, R0, 0x1f, RZ ;  /* 0x0000001f00007819 */ /* 0x000fd000000006ff */
.L_x_537:
[----:B0-----:R-:W-:-:S04]  /*1a6e0*/  IMAD.U32 R3, RZ, RZ, UR6 ;  /* 0x00000006ff037e24 */ /* 0x001fc8000f8e00ff */
[----:B------:R0:W1:Y:S03]  /*1a6f0*/  SYNCS.PHASECHK.TRANS64.TRYWAIT P0, [R3+URZ], R0 ;  /* 0x00000000030075a7 */ /* 0x000066000800017f */
[----:B-1----:R-:W-:Y:S05]  /*1a700*/  @!P0 NANOSLEEP.SYNCS 0x989680 ;  /* 0x009896800000895d */ /* 0x002fea0003900000 */
[----:B------:R-:W1:Y:S02]  /*1a710*/  @!P0 SYNCS.PHASECHK.TRANS64 P0, [R3+URZ], R0 ;  /* 0x00000000030085a7 */ /* 0x000e64000800007f */
[----:B-1----:R-:W-:Y:S05]  /*1a720*/  @!P0 BRA `(.L_x_537) ;  /* 0xfffffffc00ec8947 */ /* 0x002fea000383ffff */
[----:B------:R-:W-:-:S04]  /*1a730*/  UIADD3 UR25, UR25, 0x1, URZ ;  /* 0x0000000119197890 */ /* 0x000fc8000fffe03f */
[----:B------:R-:W-:Y:S02]  /*1a740*/  UISETP.EQ.XOR UP0, UPT, UR25, 0x4, UP0 ;  /* 0x000000041900788c */ /* 0x000fe40008702a70 */
[----:B------:R-:W-:Y:S02]  /*1a750*/  UISETP.NE.AND UP1, UPT, UR25, 0x4, UPT ;  /* 0x000000041900788c */ /* 0x000fe4000bf25270 */
[----:B------:R-:W-:Y:S02]  /*1a760*/  USEL UR5, URZ, 0x1, !UP0 ;  /* 0x000000013f057887 */ /* 0x000fe4000c000000 */
[----:B------:R-:W-:-:S04]  /*1a770*/  USEL UR25, UR25, URZ, UP1 ;  /* 0x0000003f19197287 */ /* 0x000fc80008800000 */
[----:B0-----:R-:W-:Y:S01]  /*1a780*/  IMAD.U32 R0, RZ, RZ, UR5 ;  /* 0x00000005ff007e24 */ /* 0x001fe2000f8e00ff */
[----:B------:R-:W-:-:S04]  /*1a790*/  ULEA UR6, UR25, UR4, 0x3 ;  /* 0x0000000419067291 */ /* 0x000fc8000f8e183f */
[----:B------:R-:W-:-:S08]  /*1a7a0*/  SHF.L.U32 R0, R0, 0x1f, RZ ;  /* 0x0000001f00007819 */ /* 0x000fd000000006ff */
.L_x_538:
        /* <DEDUP_REMOVED lines=13> */
.L_x_539:
[----:B0-----:R-:W-:-:S04]  /*1a880*/  IMAD.U32 R3, RZ, RZ, UR25 ;  /* 0x00000019ff037e24 */ /* 0x001fc8000f8e00ff */
[----:B------:R0:W1:Y:S03]  /*1a890*/  SYNCS.PHASECHK.TRANS64.TRYWAIT P0, [R3+URZ], R0 ;  /* 0x00000000030075a7 */ /* 0x000066000800017f */
[----:B-1----:R-:W-:Y:S05]  /*1a8a0*/  @!P0 NANOSLEEP.SYNCS 0x989680 ;  /* 0x009896800000895d */ /* 0x002fea0003900000 */
[----:B------:R-:W1:Y:S02]  /*1a8b0*/  @!P0 SYNCS.PHASECHK.TRANS64 P0, [R3+URZ], R0 ;  /* 0x00000000030085a7 */ /* 0x000e64000800007f */
[----:B-1----:R-:W-:Y:S05]  /*1a8c0*/  @P0 EXIT ;  /* 0x000000000000094d */ /* 0x002fea0003800000 */
[----:B------:R-:W-:Y:S05]  /*1a8d0*/  BRA `(.L_x_539) ;  /* 0xfffffffc00e87947 */ /* 0x000fea000383ffff */
.L_x_540:
[----:B------:R-:W-:-:S00]  /*1a8e0*/  BRA `(.L_x_540) ;  /* 0xfffffffc00fc7947 */ /* 0x000fc0000383ffff */
[----:B------:R-:W-:-:S00]  /*1a8f0*/  NOP ;  /* 0x0000000000007918 */ /* 0x000fc00000000000 */
        /* <DEDUP_REMOVED lines=8> */
.L_x_541:


//--------------------- .nv.shared._ZN7cutlass13device_kernelINS_4conv6kernel13ConvUniversalINS1_16ConvProblemShapeILNS1_8OperatorE2ELi3EEENS1_10collective14CollectiveConvINS1_46MainloopSm90TmaGmmaWarpSpecializedImplicitGemmILS5_2ELi4ELi3EN4cute5tupleIJNSA_1CILi2EEENSC_ILi1EEESE_EEENS1_36KernelImplicitTmaWarpSpecializedSm90ELi1EEENSB_IJNSC_ILi256EEENSB_IJNSC_ILi128EEEEEENSB_IJNSC_ILi64EEEEEEEEENS_6half_tESO_NSA_8TiledMMAINSA_8MMA_AtomIJNSA_4SM904GMMA26MMA_64x128x16_F32F16F16_SSILNSS_5MajorE1ELSU_1ELNSS_7ScaleInE1ELSV_1EEEEEENSA_6LayoutINSB_IJSE_SE_SE_EEENSB_IJNSC_ILi0EEES10_S10_EEEEENSB_IJNSA_10UnderscoreES13_S13_EEEEENS7_6detail26Sm90ImplicitGemmTileTraitsINSA_13SM90_TMA_LOADENSA_14ComposedLayoutINSA_7SwizzleILi3ELi4ELi3EEENSA_18smem_ptr_flag_bitsILi16EEENSY_INSB_IJNSB_IJSL_NSC_ILi4EEEEEENSB_IJNSC_ILi8EEES1G_EEENSB_IJSE_S1E_EEEEEENSB_IJNSB_IJSE_NSC_ILi4096EEEEEENSB_IJSL_NSC_ILi512EEEEEENSB_IJS10_NSC_ILi16384EEEEEEEEEEEEEvEENS17_INSA_30SM90_TMA_LOAD_IM2COL_MULTICASTENS19_IS1B_S1D_NSY_INSB_IJNSB_IJSL_SD_EEES1H_S1I_EEENSB_IJS1L_S1N_NSB_IJS10_NSC_ILi8192EEEEEEEEEEEEEvEEEENS_8epilogue10collective6detail29Sm90TmaWarpSpecializedAdapterINS25_15DefaultEpilogueISO_NSB_IJlNSB_IJSE_lllEEES10_EEES2A_NS24_6thread17LinearCombinationISO_Li1EffLNS2B_9ScaleType4KindE0ELNS_15FloatRoundStyleE2ESO_EENS_4gemm15EpilogueDefaultEEEEEvvEEEEvNT_6ParamsE --------------------------
	.section	.nv.shared._ZN7cutlass13device_kernelINS_4conv6kernel13ConvUniversalINS1_16ConvProblemShapeILNS1_8OperatorE2ELi3EEENS1_10collective14CollectiveConvINS1_46MainloopSm90TmaGmmaWarpSpecializedImplicitGemmILS5_2ELi4ELi3EN4cute5tupleIJNSA_1CILi2EEENSC_ILi1EEESE_EEENS1_36KernelImplicitTmaWarpSpecializedSm90ELi1EEENSB_IJNSC_ILi256EEENSB_IJNSC_ILi128EEEEEENSB_IJNSC_ILi64EEEEEEEEENS_6half_tESO_NSA_8TiledMMAINSA_8MMA_AtomIJNSA_4SM904GMMA26MMA_64x128x16_F32F16F16_SSILNSS_5MajorE1ELSU_1ELNSS_7ScaleInE1ELSV_1EEEEEENSA_6LayoutINSB_IJSE_SE_SE_EEENSB_IJNSC_ILi0EEES10_S10_EEEEENSB_IJNSA_10UnderscoreES13_S13_EEEEENS7_6detail26Sm90ImplicitGemmTileTraitsINSA_13SM90_TMA_LOADENSA_14ComposedLayoutINSA_7SwizzleILi3ELi4ELi3EEENSA_18smem_ptr_flag_bitsILi16EEENSY_INSB_IJNSB_IJSL_NSC_ILi4EEEEEENSB_IJNSC_ILi8EEES1G_EEENSB_IJSE_S1E_EEEEEENSB_IJNSB_IJSE_NSC_ILi4096EEEEEENSB_IJSL_NSC_ILi512EEEEEENSB_IJS10_NSC_ILi16384EEEEEEEEEEEEEvEENS17_INSA_30SM90_TMA_LOAD_IM2COL_MULTICASTENS19_IS1B_S1D_NSY_INSB_IJNSB_IJSL_SD_EEES1H_S1I_EEENSB_IJS1L_S1N_NSB_IJS10_NSC_ILi8192EEEEEEEEEEEEEvEEEENS_8epilogue10collective6detail29Sm90TmaWarpSpecializedAdapterINS25_15DefaultEpilogueISO_NSB_IJlNSB_IJSE_lllEEES10_EEES2A_NS24_6thread17LinearCombinationISO_Li1EffLNS2B_9ScaleType4KindE0ELNS_15FloatRoundStyleE2ESO_EENS_4gemm15EpilogueDefaultEEEEEvvEEEEvNT_6ParamsE,"aw",@nobits
	.sectionflags	@""
	.align	16
	.zero		1024


//--------------------- .nv.shared.reserved.0     --------------------------
	.section	.nv.shared.reserved.0,"aw",@nobits
	.weak		__nv_reservedSMEM_offset_0_alias
	.size		__nv_reservedSMEM_offset_0_alias, 0, 0
	.other		__nv_reservedSMEM_offset_0_alias,@"STO_CUDA_RESERVED_SHARED STV_DEFAULT"
__nv_reservedSMEM_offset_0_alias:
	.zero		0


//--------------------- .nv.global                --------------------------
	.section	.nv.global,"aw",@nobits
.nv.global:
	.type		_ZN39_INTERNAL_6a59e7d0_4_k_cu_91fb50f4_29664cute1_E,@object
	.size		_ZN39_INTERNAL_6a59e7d0_4_k_cu_91fb50f4_29664cute1_E,(_ZN39_INTERNAL_6a59e7d0_4_k_cu_91fb50f4_29664cuda3std3__45__cpo6cbeginE - _ZN39_INTERNAL_6a59e7d0_4_k_cu_91fb50f4_29664cute1_E)
_ZN39_INTERNAL_6a59e7d0_4_k_cu_91fb50f4_29664cute1_E:
	.zero		1
	.type		_ZN39_INTERNAL_6a59e7d0_4_k_cu_91fb50f4_29664cuda3std3__45__cpo6cbeginE,@object
	.size		_ZN39_INTERNAL_6a59e7d0_4_k_cu_91fb50f4_29664cuda3std3__45__cpo6cbeginE,(_ZN39_INTERNAL_6a59e7d0_4_k_cu_91fb50f4_29664cuda3std3__48in_placeE - _ZN39_INTERNAL_6a59e7d0_4_k_cu_91fb50f4_29664cuda3std3__45__cpo6cbeginE)
_ZN39_INTERNAL_6a59e7d0_4_k_cu_91fb50f4_29664cuda3std3__45__cpo6cbeginE:
	.zero		1
	.type		_ZN39_INTERNAL_6a59e7d0_4_k_cu_91fb50f4_29664cuda3std3__48in_placeE,@object
	.size		_ZN39_INTERNAL_6a59e7d0_4_k_cu_91fb50f4_29664cuda3std3__48in_placeE,(_ZN39_INTERNAL_6a59e7d0_4_k_cu_91fb50f4_29664cuda3std6ranges3__45__cpo9iter_moveE - _ZN39_INTERNAL_6a59e7d0_4_k_cu_91fb50f4_29664cuda3std3__48in_placeE)
_ZN39_INTERNAL_6a59e7d0_4_k_cu_91fb50f4_29664cuda3std3__48in_placeE:
	.zero		1
	.type		_ZN39_INTERNAL_6a59e7d0_4_k_cu_91fb50f4_29664cuda3std6ranges3__45__cpo9iter_moveE,@object
	.size		_ZN39_INTERNAL_6a59e7d0_4_k_cu_91fb50f4_29664cuda3std6ranges3__45__cpo9iter_moveE,(_ZN39_INTERNAL_6a59e7d0_4_k_cu_91fb50f4_29664cuda3std3__45__cpo5beginE - _ZN39_INTERNAL_6a59e7d0_4_k_cu_91fb50f4_29664cuda3std6ranges3__45__cpo9iter_moveE)
_ZN39_INTERNAL_6a59e7d0_4_k_cu_91fb50f4_29664cuda3std6ranges3__45__cpo9iter_moveE:
	.zero		1
	.type		_ZN39_INTERNAL_6a59e7d0_4_k_cu_91fb50f4_29664cuda3std3__45__cpo5beginE,@object
	.size		_ZN39_INTERNAL_6a59e7d0_4_k_cu_91fb50f4_29664cuda3std3__45__cpo5beginE,(_ZN39_INTERNAL_6a59e7d0_4_k_cu_91fb50f4_29664cuda3std3__441_GLOBAL__N__6a59e7d0_4_k_cu_91fb50f4_29666ignoreE - _ZN39_INTERNAL_6a59e7d0_4_k_cu_91fb50f4_29664cuda3std3__45__cpo5beginE)
_ZN39_INTERNAL_6a59e7d0_4_k_cu_91fb50f4_29664cuda3std3__45__cpo5beginE:
	.zero		1
	.type		_ZN39_INTERNAL_6a59e7d0_4_k_cu_91fb50f4_29664cuda3std3__441_GLOBAL__N__6a59e7d0_4_k_cu_91fb50f4_29666ignoreE,@object
	.size		_ZN39_INTERNAL_6a59e7d0_4_k_cu_91fb50f4_29664cuda3std3__441_GLOBAL__N__6a59e7d0_4_k_cu_91fb50f4_29666ignoreE,(_ZN39_INTERNAL_6a59e7d0_4_k_cu_91fb50f4_29664cute7productE - _ZN39_INTERNAL_6a59e7d0_4_k_cu_91fb50f4_29664cuda3std3__441_GLOBAL__N__6a59e7d0_4_k_cu_91fb50f4_29666ignoreE)
_ZN39_INTERNAL_6a59e7d0_4_k_cu_91fb50f4_29664cuda3std3__441_GLOBAL__N__6a59e7d0_4_k_cu_91fb50f4_29666ignoreE:
	.zero		1
	.type		_ZN39_INTERNAL_6a59e7d0_4_k_cu_91fb50f4_29664cute7productE,@object
	.size		_ZN39_INTERNAL_6a59e7d0_4_k_cu_91fb50f4_29664cute7productE,(_ZN39_INTERNAL_6a59e7d0_4_k_cu_91fb50f4_29664cuda3std3__45__cpo3endE - _ZN39_INTERNAL_6a59e7d0_4_k_cu_91fb50f4_29664cute7productE)
_ZN39_INTERNAL_6a59e7d0_4_k_cu_91fb50f4_29664cute7productE:
	.zero		1
	.type		_ZN39_INTERNAL_6a59e7d0_4_k_cu_91fb50f4_29664cuda3std3__45__cpo3endE,@object
	.size		_ZN39_INTERNAL_6a59e7d0_4_k_cu_91fb50f4_29664cuda3std3__45__cpo3endE,(_ZN39_INTERNAL_6a59e7d0_4_k_cu_91fb50f4_29664cuda3std3__419piecewise_constructE - _ZN39_INTERNAL_6a59e7d0_4_k_cu_91fb50f4_29664cuda3std3__45__cpo3endE)
_ZN39_INTERNAL_6a59e7d0_4_k_cu_91fb50f4_29664cuda3std3__45__cpo3endE:
	.zero		1
	.type		_ZN39_INTERNAL_6a59e7d0_4_k_cu_91fb50f4_29664cuda3std3__419piecewise_constructE,@object
	.size		_ZN39_INTERNAL_6a59e7d0_4_k_cu_91fb50f4_29664cuda3std3__419piecewise_constructE,(_ZN39_INTERNAL_6a59e7d0_4_k_cu_91fb50f4_29664cuda3std3__45__cpo4cendE - _ZN39_INTERNAL_6a59e7d0_4_k_cu_91fb50f4_29664cuda3std3__419piecewise_constructE)
_ZN39_INTERNAL_6a59e7d0_4_k_cu_91fb50f4_29664cuda3std3__419piecewise_constructE:
	.zero		1
	.type		_ZN39_INTERNAL_6a59e7d0_4_k_cu_91fb50f4_29664cuda3std3__45__cpo4cendE,@object
	.size		_ZN39_INTERNAL_6a59e7d0_4_k_cu_91fb50f4_29664cuda3std3__45__cpo4cendE,(_ZN39_INTERNAL_6a59e7d0_4_k_cu_91fb50f4_29664cuda3std6ranges3__45__cpo4swapE - _ZN39_INTERNAL_6a59e7d0_4_k_cu_91fb50f4_29664cuda3std3__45__cpo4cendE)
_ZN39_INTERNAL_6a59e7d0_4_k_cu_91fb50f4_29664cuda3std3__45__cpo4cendE:
	.zero		1
	.type		_ZN39_INTERNAL_6a59e7d0_4_k_cu_91fb50f4_29664cuda3std6ranges3__45__cpo4swapE,@object
	.size		_ZN39_INTERNAL_6a59e7d0_4_k_cu_91fb50f4_29664cuda3std6ranges3__45__cpo4swapE,(.L_7 - _ZN39_INTERNAL_6a59e7d0_4_k_cu_91fb50f4_29664cuda3std6ranges3__45__cpo4swapE)
_ZN39_INTERNAL_6a59e7d0_4_k_cu_91fb50f4_29664cuda3std6ranges3__45__cpo4swapE:
	.zero		1
.L_7:


//--------------------- .nv.constant0._ZN7cutlass13device_kernelINS_4conv6kernel13ConvUniversalINS1_16ConvProblemShapeILNS1_8OperatorE2ELi3EEENS1_10collective14CollectiveConvINS1_46MainloopSm90TmaGmmaWarpSpecializedImplicitGemmILS5_2ELi4ELi3EN4cute5tupleIJNSA_1CILi2EEENSC_ILi1EEESE_EEENS1_36KernelImplicitTmaWarpSpecializedSm90ELi1EEENSB_IJNSC_ILi256EEENSB_IJNSC_ILi128EEEEEENSB_IJNSC_ILi64EEEEEEEEENS_6half_tESO_NSA_8TiledMMAINSA_8MMA_AtomIJNSA_4SM904GMMA26MMA_64x128x16_F32F16F16_SSILNSS_5MajorE1ELSU_1ELNSS_7ScaleInE1ELSV_1EEEEEENSA_6LayoutINSB_IJSE_SE_SE_EEENSB_IJNSC_ILi0EEES10_S10_EEEEENSB_IJNSA_10UnderscoreES13_S13_EEEEENS7_6detail26Sm90ImplicitGemmTileTraitsINSA_13SM90_TMA_LOADENSA_14ComposedLayoutINSA_7SwizzleILi3ELi4ELi3EEENSA_18smem_ptr_flag_bitsILi16EEENSY_INSB_IJNSB_IJSL_NSC_ILi4EEEEEENSB_IJNSC_ILi8EEES1G_EEENSB_IJSE_S1E_EEEEEENSB_IJNSB_IJSE_NSC_ILi4096EEEEEENSB_IJSL_NSC_ILi512EEEEEENSB_IJS10_NSC_ILi16384EEEEEEEEEEEEEvEENS17_INSA_30SM90_TMA_LOAD_IM2COL_MULTICASTENS19_IS1B_S1D_NSY_INSB_IJNSB_IJSL_SD_EEES1H_S1I_EEENSB_IJS1L_S1N_NSB_IJS10_NSC_ILi8192EEEEEEEEEEEEEvEEEENS_8epilogue10collective6detail29Sm90TmaWarpSpecializedAdapterINS25_15DefaultEpilogueISO_NSB_IJlNSB_IJSE_lllEEES10_EEES2A_NS24_6thread17LinearCombinationISO_Li1EffLNS2B_9ScaleType4KindE0ELNS_15FloatRoundStyleE2ESO_EENS_4gemm15EpilogueDefaultEEEEEvvEEEEvNT_6ParamsE --------------------------
	.section	.nv.constant0._ZN7cutlass13device_kernelINS_4conv6kernel13ConvUniversalINS1_16ConvProblemShapeILNS1_8OperatorE2ELi3EEENS1_10collective14CollectiveConvINS1_46MainloopSm90TmaGmmaWarpSpecializedImplicitGemmILS5_2ELi4ELi3EN4cute5tupleIJNSA_1CILi2EEENSC_ILi1EEESE_EEENS1_36KernelImplicitTmaWarpSpecializedSm90ELi1EEENSB_IJNSC_ILi256EEENSB_IJNSC_ILi128EEEEEENSB_IJNSC_ILi64EEEEEEEEENS_6half_tESO_NSA_8TiledMMAINSA_8MMA_AtomIJNSA_4SM904GMMA26MMA_64x128x16_F32F16F16_SSILNSS_5MajorE1ELSU_1ELNSS_7ScaleInE1ELSV_1EEEEEENSA_6LayoutINSB_IJSE_SE_SE_EEENSB_IJNSC_ILi0EEES10_S10_EEEEENSB_IJNSA_10UnderscoreES13_S13_EEEEENS7_6detail26Sm90ImplicitGemmTileTraitsINSA_13SM90_TMA_LOADENSA_14ComposedLayoutINSA_7SwizzleILi3ELi4ELi3EEENSA_18smem_ptr_flag_bitsILi16EEENSY_INSB_IJNSB_IJSL_NSC_ILi4EEEEEENSB_IJNSC_ILi8EEES1G_EEENSB_IJSE_S1E_EEEEEENSB_IJNSB_IJSE_NSC_ILi4096EEEEEENSB_IJSL_NSC_ILi512EEEEEENSB_IJS10_NSC_ILi16384EEEEEEEEEEEEEvEENS17_INSA_30SM90_TMA_LOAD_IM2COL_MULTICASTENS19_IS1B_S1D_NSY_INSB_IJNSB_IJSL_SD_EEES1H_S1I_EEENSB_IJS1L_S1N_NSB_IJS10_NSC_ILi8192EEEEEEEEEEEEEvEEEENS_8epilogue10collective6detail29Sm90TmaWarpSpecializedAdapterINS25_15DefaultEpilogueISO_NSB_IJlNSB_IJSE_lllEEES10_EEES2A_NS24_6thread17LinearCombinationISO_Li1EffLNS2B_9ScaleType4KindE0ELNS_15FloatRoundStyleE2ESO_EENS_4gemm15EpilogueDefaultEEEEEvvEEEEvNT_6ParamsE,"a",@progbits
	.sectionflags	@""
	.align	4
.nv.constant0._ZN7cutlass13device_kernelINS_4conv6kernel13ConvUniversalINS1_16ConvProblemShapeILNS1_8OperatorE2ELi3EEENS1_10collective14CollectiveConvINS1_46MainloopSm90TmaGmmaWarpSpecializedImplicitGemmILS5_2ELi4ELi3EN4cute5tupleIJNSA_1CILi2EEENSC_ILi1EEESE_EEENS1_36KernelImplicitTmaWarpSpecializedSm90ELi1EEENSB_IJNSC_ILi256EEENSB_IJNSC_ILi128EEEEEENSB_IJNSC_ILi64EEEEEEEEENS_6half_tESO_NSA_8TiledMMAINSA_8MMA_AtomIJNSA_4SM904GMMA26MMA_64x128x16_F32F16F16_SSILNSS_5MajorE1ELSU_1ELNSS_7ScaleInE1ELSV_1EEEEEENSA_6LayoutINSB_IJSE_SE_SE_EEENSB_IJNSC_ILi0EEES10_S10_EEEEENSB_IJNSA_10UnderscoreES13_S13_EEEEENS7_6detail26Sm90ImplicitGemmTileTraitsINSA_13SM90_TMA_LOADENSA_14ComposedLayoutINSA_7SwizzleILi3ELi4ELi3EEENSA_18smem_ptr_flag_bitsILi16EEENSY_INSB_IJNSB_IJSL_NSC_ILi4EEEEEENSB_IJNSC_ILi8EEES1G_EEENSB_IJSE_S1E_EEEEEENSB_IJNSB_IJSE_NSC_ILi4096EEEEEENSB_IJSL_NSC_ILi512EEEEEENSB_IJS10_NSC_ILi16384EEEEEEEEEEEEEvEENS17_INSA_30SM90_TMA_LOAD_IM2COL_MULTICASTENS19_IS1B_S1D_NSY_INSB_IJNSB_IJSL_SD_EEES1H_S1I_EEENSB_IJS1L_S1N_NSB_IJS10_NSC_ILi8192EEEEEEEEEEEEEvEEEENS_8epilogue10collective6detail29Sm90TmaWarpSpecializedAdapterINS25_15DefaultEpilogueISO_NSB_IJlNSB_IJSE_lllEEES10_EEES2A_NS24_6thread17LinearCombinationISO_Li1EffLNS2B_9ScaleType4KindE0ELNS_15FloatRoundStyleE2ESO_EENS_4gemm15EpilogueDefaultEEEEEvvEEEEvNT_6ParamsE:
	.zero		1664


//--------------------- SYMBOLS --------------------------

	.type		.nv.reservedSmem.offset0,@object
	.size		.nv.reservedSmem.offset0,0x4
